	.target	sm_90a

	.elftype	@"ET_EXEC"


//--------------------- .note.nv.tkinfo           --------------------------
	.section	.note.nv.tkinfo,"",@"SHT_NOTE"
	.sectionflags	@"SHF_NOTE_NV_TKINFO"
	.tkinfo
        /*0018*/ 	.word	0x00000002
        /*0030*/ 	.string	""
        /*0030*/ 	.string	"ptxas"
        /*0030*/ 	.string	"Cuda compilation tools, release 13.0, V13.0.88"
        /*0030*/ 	.string	"Build cuda_13.0.r13.0/compiler.36424714_0"
        /*0030*/ 	.string	"-arch sm_90a -m 64 "



//--------------------- .note.nv.cuinfo           --------------------------
	.section	.note.nv.cuinfo,"",@"SHT_NOTE"
	.sectionflags	@"SHF_NOTE_NV_CUINFO"
        /*0018*/ 	.short	0x0002
        /*001a*/ 	.short	0x005a
        /*001c*/ 	.short	0x0082
	.zero		2


//--------------------- .nv.info                  --------------------------
	.section	.nv.info,"",@"SHT_CUDA_INFO"
	.align	4


	//----- nvinfo : EIATTR_REGCOUNT
	.align		4
        /*0000*/ 	.byte	0x04, 0x2f
        /*0002*/ 	.short	(.L_15 - .L_14)
	.align		4
.L_14:
        /*0004*/ 	.word	index@(_ZN7cutlass13device_kernelINS_4gemm6kernel13GemmUniversalIN4cute5tupleIJiiiiEEENS1_10collective13CollectiveMmaINS1_34MainloopSm90TmaGmmaWarpSpecializedILi14ENS5_IJNS4_1CILi1EEESB_SB_EEENS1_32KernelTmaWarpSpecializedPingpongEEENS5_IJNSA_ILi64EEESF_SF_EEENS_10bfloat16_tENS5_IJlSB_lEEESH_SI_NS4_8TiledMMAINS4_8MMA_AtomIJNS4_4SM904GMMA27MMA_64x64x16_F32BF16BF16_SSILNSM_5MajorE0ELSO_0ELNSM_7ScaleInE1ELSP_1EEEEEENS4_6LayoutISC_NS5_IJNSA_ILi0EEEST_ST_EEEEENS5_IJNS4_10UnderscoreESW_SW_EEEEENS4_13SM90_TMA_LOADENS4_14ComposedLayoutINS4_7SwizzleILi3ELi4ELi3EEENS4_18smem_ptr_flag_bitsILi16EEENSS_INS5_IJNSA_ILi8EEESF_EEENS5_IJSF_SB_EEEEEEEvNS4_8identityESZ_S19_vS1A_EENS_8epilogue10collective6detail29Sm90TmaWarpSpecializedAdapterINS1D_15DefaultEpilogueISH_SI_SI_NS1C_6thread17LinearCombinationISH_Li1EffLNS1H_9ScaleType4KindE0ELNS_15FloatRoundStyleE2ESH_EENS1_15EpilogueDefaultEEEEEvvEEEEvNT_6ParamsE)
        /*0008*/ 	.word	0x000000a8


	//----- nvinfo : EIATTR_FRAME_SIZE
	.align		4
.L_15:
        /*000c*/ 	.byte	0x04, 0x11
        /*000e*/ 	.short	(.L_17 - .L_16)
	.align		4
.L_16:
        /*0010*/ 	.word	index@(_ZN7cutlass13device_kernelINS_4gemm6kernel13GemmUniversalIN4cute5tupleIJiiiiEEENS1_10collective13CollectiveMmaINS1_34MainloopSm90TmaGmmaWarpSpecializedILi14ENS5_IJNS4_1CILi1EEESB_SB_EEENS1_32KernelTmaWarpSpecializedPingpongEEENS5_IJNSA_ILi64EEESF_SF_EEENS_10bfloat16_tENS5_IJlSB_lEEESH_SI_NS4_8TiledMMAINS4_8MMA_AtomIJNS4_4SM904GMMA27MMA_64x64x16_F32BF16BF16_SSILNSM_5MajorE0ELSO_0ELNSM_7ScaleInE1ELSP_1EEEEEENS4_6LayoutISC_NS5_IJNSA_ILi0EEEST_ST_EEEEENS5_IJNS4_10UnderscoreESW_SW_EEEEENS4_13SM90_TMA_LOADENS4_14ComposedLayoutINS4_7SwizzleILi3ELi4ELi3EEENS4_18smem_ptr_flag_bitsILi16EEENSS_INS5_IJNSA_ILi8EEESF_EEENS5_IJSF_SB_EEEEEEEvNS4_8identityESZ_S19_vS1A_EENS_8epilogue10collective6detail29Sm90TmaWarpSpecializedAdapterINS1D_15DefaultEpilogueISH_SI_SI_NS1C_6thread17LinearCombinationISH_Li1EffLNS1H_9ScaleType4KindE0ELNS_15FloatRoundStyleE2ESH_EENS1_15EpilogueDefaultEEEEEvvEEEEvNT_6ParamsE)
        /*0014*/ 	.word	0x00000008


	//----- nvinfo : EIATTR_MIN_STACK_SIZE
	.align		4
.L_17:
        /*0018*/ 	.byte	0x04, 0x12
        /*001a*/ 	.short	(.L_19 - .L_18)
	.align		4
.L_18:
        /*001c*/ 	.word	index@(_ZN7cutlass13device_kernelINS_4gemm6kernel13GemmUniversalIN4cute5tupleIJiiiiEEENS1_10collective13CollectiveMmaINS1_34MainloopSm90TmaGmmaWarpSpecializedILi14ENS5_IJNS4_1CILi1EEESB_SB_EEENS1_32KernelTmaWarpSpecializedPingpongEEENS5_IJNSA_ILi64EEESF_SF_EEENS_10bfloat16_tENS5_IJlSB_lEEESH_SI_NS4_8TiledMMAINS4_8MMA_AtomIJNS4_4SM904GMMA27MMA_64x64x16_F32BF16BF16_SSILNSM_5MajorE0ELSO_0ELNSM_7ScaleInE1ELSP_1EEEEEENS4_6LayoutISC_NS5_IJNSA_ILi0EEEST_ST_EEEEENS5_IJNS4_10UnderscoreESW_SW_EEEEENS4_13SM90_TMA_LOADENS4_14ComposedLayoutINS4_7SwizzleILi3ELi4ELi3EEENS4_18smem_ptr_flag_bitsILi16EEENSS_INS5_IJNSA_ILi8EEESF_EEENS5_IJSF_SB_EEEEEEEvNS4_8identityESZ_S19_vS1A_EENS_8epilogue10collective6detail29Sm90TmaWarpSpecializedAdapterINS1D_15DefaultEpilogueISH_SI_SI_NS1C_6thread17LinearCombinationISH_Li1EffLNS1H_9ScaleType4KindE0ELNS_15FloatRoundStyleE2ESH_EENS1_15EpilogueDefaultEEEEEvvEEEEvNT_6ParamsE)
        /*0020*/ 	.word	0x00000008
.L_19:


//--------------------- .nv.compat                --------------------------
	.section	.nv.compat,"",@"SHT_CUDA_COMPAT_INFO"
	.align	4
        /*0000*/ 	.byte	0x02, 0x09, 0x01, 0x00, 0x02, 0x02, 0x04, 0x00, 0x02, 0x05, 0x05, 0x00, 0x03, 0x07, 0x01, 0x01
        /*0010*/ 	.byte	0x02, 0x03, 0x01, 0x00, 0x02, 0x06, 0x01, 0x00, 0x04, 0x0b, 0x08, 0x00, 0x00, 0x00, 0x00, 0x00
        /*0020*/ 	.byte	0x00, 0x00, 0x00, 0x00


//--------------------- .nv.info._ZN7cutlass13device_kernelINS_4gemm6kernel13GemmUniversalIN4cute5tupleIJiiiiEEENS1_10collective13CollectiveMmaINS1_34MainloopSm90TmaGmmaWarpSpecializedILi14ENS5_IJNS4_1CILi1EEESB_SB_EEENS1_32KernelTmaWarpSpecializedPingpongEEENS5_IJNSA_ILi64EEESF_SF_EEENS_10bfloat16_tENS5_IJlSB_lEEESH_SI_NS4_8TiledMMAINS4_8MMA_AtomIJNS4_4SM904GMMA27MMA_64x64x16_F32BF16BF16_SSILNSM_5MajorE0ELSO_0ELNSM_7ScaleInE1ELSP_1EEEEEENS4_6LayoutISC_NS5_IJNSA_ILi0EEEST_ST_EEEEENS5_IJNS4_10UnderscoreESW_SW_EEEEENS4_13SM90_TMA_LOADENS4_14ComposedLayoutINS4_7SwizzleILi3ELi4ELi3EEENS4_18smem_ptr_flag_bitsILi16EEENSS_INS5_IJNSA_ILi8EEESF_EEENS5_IJSF_SB_EEEEEEEvNS4_8identityESZ_S19_vS1A_EENS_8epilogue10collective6detail29Sm90TmaWarpSpecializedAdapterINS1D_15DefaultEpilogueISH_SI_SI_NS1C_6thread17LinearCombinationISH_Li1EffLNS1H_9ScaleType4KindE0ELNS_15FloatRoundStyleE2ESH_EENS1_15EpilogueDefaultEEEEEvvEEEEvNT_6ParamsE --------------------------
	.section	.nv.info._ZN7cutlass13device_kernelINS_4gemm6kernel13GemmUniversalIN4cute5tupleIJiiiiEEENS1_10collective13CollectiveMmaINS1_34MainloopSm90TmaGmmaWarpSpecializedILi14ENS5_IJNS4_1CILi1EEESB_SB_EEENS1_32KernelTmaWarpSpecializedPingpongEEENS5_IJNSA_ILi64EEESF_SF_EEENS_10bfloat16_tENS5_IJlSB_lEEESH_SI_NS4_8TiledMMAINS4_8MMA_AtomIJNS4_4SM904GMMA27MMA_64x64x16_F32BF16BF16_SSILNSM_5MajorE0ELSO_0ELNSM_7ScaleInE1ELSP_1EEEEEENS4_6LayoutISC_NS5_IJNSA_ILi0EEEST_ST_EEEEENS5_IJNS4_10UnderscoreESW_SW_EEEEENS4_13SM90_TMA_LOADENS4_14ComposedLayoutINS4_7SwizzleILi3ELi4ELi3EEENS4_18smem_ptr_flag_bitsILi16EEENSS_INS5_IJNSA_ILi8EEESF_EEENS5_IJSF_SB_EEEEEEEvNS4_8identityESZ_S19_vS1A_EENS_8epilogue10collective6detail29Sm90TmaWarpSpecializedAdapterINS1D_15DefaultEpilogueISH_SI_SI_NS1C_6thread17LinearCombinationISH_Li1EffLNS1H_9ScaleType4KindE0ELNS_15FloatRoundStyleE2ESH_EENS1_15EpilogueDefaultEEEEEvvEEEEvNT_6ParamsE,"",@"SHT_CUDA_INFO"
	.sectionflags	@""
	.align	4


	//----- nvinfo : EIATTR_CUDA_API_VERSION
	.align		4
        /*0000*/ 	.byte	0x04, 0x37
        /*0002*/ 	.short	(.L_21 - .L_20)
.L_20:
        /*0004*/ 	.word	0x00000082


	//----- nvinfo : EIATTR_KPARAM_INFO
	.align		4
.L_21:
        /*0008*/ 	.byte	0x04, 0x17
        /*000a*/ 	.short	(.L_23 - .L_22)
.L_22:
        /*000c*/ 	.word	0x00000000
        /*0010*/ 	.short	0x0000
        /*0012*/ 	.short	0x0070
        /*0014*/ 	.byte	0x00, 0xf0, 0x01, 0x10


	//----- nvinfo : EIATTR_SPARSE_MMA_MASK
	.align		4
.L_23:
        /*0018*/ 	.byte	0x03, 0x50
        /*001a*/ 	.short	0x0000


	//----- nvinfo : EIATTR_MAXREG_COUNT
	.align		4
        /*001c*/ 	.byte	0x03, 0x1b
        /*001e*/ 	.short	0x00a8


	//----- nvinfo : EIATTR_NUM_BARRIERS
	.align		4
        /*0020*/ 	.byte	0x02, 0x4c
        /*0022*/ 	.byte	0x01
	.zero		1


	//----- nvinfo : EIATTR_EXTERNS
	.align		4
        /*0024*/ 	.byte	0x04, 0x0f
        /*0026*/ 	.short	(.L_25 - .L_24)


	//   ....[0]....
	.align		4
.L_24:
        /*0028*/ 	.word	index@(__assertfail)


	//----- nvinfo : EIATTR_ANNOTATIONS
	.align		4
.L_25:
        /*002c*/ 	.byte	0x04, 0x55
        /*002e*/ 	.short	(.L_27 - .L_26)


	//   ....[0]....
.L_26:
        /*0030*/ 	.word	0x00000001
        /*0034*/ 	.byte	0x40, 0x0c, 0x00, 0x00, 0x01, 0x00, 0x00, 0x00, 0x90, 0x44, 0x00, 0x00, 0x01, 0x00, 0x00, 0x00
        /*0044*/ 	.byte	0x80, 0x50, 0x00, 0x00


	//----- nvinfo : EIATTR_MERCURY_ISA_VERSION
	.align		4
.L_27:
        /*0048*/ 	.byte	0x03, 0x5f
        /*004a*/ 	.short	0x0101


	//----- nvinfo : EIATTR_INT_WARP_WIDE_INSTR_OFFSETS
	.align		4
        /*004c*/ 	.byte	0x04, 0x31
        /*004e*/ 	.short	(.L_29 - .L_28)


	//   ....[0]....
.L_28:
        /*0050*/ 	.word	0x00000550


	//   ....[1]....
        /*0054*/ 	.word	0x00000570


	//   ....[2]....
        /*0058*/ 	.word	0x000005f0


	//   ....[3]....
        /*005c*/ 	.word	0x00000600


	//   ....[4]....
        /*0060*/ 	.word	0x00000610


	//   ....[5]....
        /*0064*/ 	.word	0x00000630


	//   ....[6]....
        /*0068*/ 	.word	0x000006c0


	//   ....[7]....
        /*006c*/ 	.word	0x000006e0


	//----- nvinfo : EIATTR_COOP_GROUP_MASK_REGIDS
	.align		4
.L_29:
        /*0070*/ 	.byte	0x04, 0x29
        /*0072*/ 	.short	(.L_31 - .L_30)


	//   ....[0]....
.L_30:
        /*0074*/ 	.word	0xffffffff


	//   ....[1]....
        /*0078*/ 	.word	0xffffffff


	//   ....[2]....
        /*007c*/ 	.word	0xffffffff


	//   ....[3]....
        /*0080*/ 	.word	0xffffffff


	//   ....[4]....
        /*0084*/ 	.word	0xffffffff


	//   ....[5]....
        /*0088*/ 	.word	0xffffffff


	//----- nvinfo : EIATTR_COOP_GROUP_INSTR_OFFSETS
	.align		4
.L_31:
        /*008c*/ 	.byte	0x04, 0x28
        /*008e*/ 	.short	(.L_33 - .L_32)


	//   ....[0]....
.L_32:
        /*0090*/ 	.word	0x00000070


	//   ....[1]....
        /*0094*/ 	.word	0x00000080


	//   ....[2]....
        /*0098*/ 	.word	0x00000140


	//   ....[3]....
        /*009c*/ 	.word	0x00000440


	//   ....[4]....
        /*00a0*/ 	.word	0x00000480


	//   ....[5]....
        /*00a4*/ 	.word	0x000004d0


	//----- nvinfo : EIATTR_REG_RECONFIG
	.align		4
.L_33:
        /*00a8*/ 	.byte	0x01, 0x54
	.zero		2


	//----- nvinfo : EIATTR_SYSCALL_OFFSETS
	.align		4
        /*00ac*/ 	.byte	0x04, 0x46
        /*00ae*/ 	.short	(.L_35 - .L_34)


	//   ....[0]....
.L_34:
        /*00b0*/ 	.word	0x00001780


	//----- nvinfo : EIATTR_MBARRIER_INSTR_OFFSETS
	.align		4
.L_35:
        /*00b4*/ 	.byte	0x04, 0x39
        /*00b6*/ 	.short	(.L_37 - .L_36)


	//   ....[0]....
.L_36:
        /*00b8*/ 	.word	0x00000260
        /*00bc*/ 	.word	0x000000ff
        /*00c0*/ 	.word	0x00000000
        /*00c4*/ 	.short	0x0100
        /*00c6*/ 	.byte	0x08
	.zero		1


	//   ....[1]....
        /*00c8*/ 	.word	0x00000270
        /*00cc*/ 	.word	0x000000ff
        /*00d0*/ 	.word	0x00000070
        /*00d4*/ 	.short	0x0100
        /*00d6*/ 	.byte	0x08
	.zero		1


	//   ....[2]....
        /*00d8*/ 	.word	0x00000280
        /*00dc*/ 	.word	0x000000ff
        /*00e0*/ 	.word	0x00000008
        /*00e4*/ 	.short	0x0100
        /*00e6*/ 	.byte	0x08
	.zero		1


	//   ....[3]....
        /*00e8*/ 	.word	0x00000290
        /*00ec*/ 	.word	0x000000ff
        /*00f0*/ 	.word	0x00000078
        /*00f4*/ 	.short	0x0100
        /*00f6*/ 	.byte	0x08
	.zero		1


	//   ....[4]....
        /*00f8*/ 	.word	0x000002a0
        /*00fc*/ 	.word	0x000000ff
        /*0100*/ 	.word	0x00000010
        /*0104*/ 	.short	0x0100
        /*0106*/ 	.byte	0x08
	.zero		1


	//   ....[5]....
        /*0108*/ 	.word	0x000002b0
        /*010c*/ 	.word	0x000000ff
        /*0110*/ 	.word	0x00000080
        /*0114*/ 	.short	0x0100
        /*0116*/ 	.byte	0x08
	.zero		1


	//   ....[6]....
        /*0118*/ 	.word	0x000002c0
        /*011c*/ 	.word	0x000000ff
        /*0120*/ 	.word	0x00000018
        /*0124*/ 	.short	0x0100
        /*0126*/ 	.byte	0x08
	.zero		1


	//   ....[7]....
        /*0128*/ 	.word	0x000002d0
        /*012c*/ 	.word	0x000000ff
        /*0130*/ 	.word	0x00000088
        /*0134*/ 	.short	0x0100
        /*0136*/ 	.byte	0x08
	.zero		1


	//   ....[8]....
        /*0138*/ 	.word	0x000002e0
        /*013c*/ 	.word	0x000000ff
        /*0140*/ 	.word	0x00000020
        /*0144*/ 	.short	0x0100
        /*0146*/ 	.byte	0x08
	.zero		1


	//   ....[9]....
        /*0148*/ 	.word	0x000002f0
        /*014c*/ 	.word	0x000000ff
        /*0150*/ 	.word	0x00000090
        /*0154*/ 	.short	0x0100
        /*0156*/ 	.byte	0x08
	.zero		1


	//   ....[10]....
        /*0158*/ 	.word	0x00000300
        /*015c*/ 	.word	0x000000ff
        /*0160*/ 	.word	0x00000028
        /*0164*/ 	.short	0x0100
        /*0166*/ 	.byte	0x08
	.zero		1


	//   ....[11]....
        /*0168*/ 	.word	0x00000310
        /*016c*/ 	.word	0x000000ff
        /*0170*/ 	.word	0x00000098
        /*0174*/ 	.short	0x0100
        /*0176*/ 	.byte	0x08
	.zero		1


	//   ....[12]....
        /*0178*/ 	.word	0x00000320
        /*017c*/ 	.word	0x000000ff
        /*0180*/ 	.word	0x00000030
        /*0184*/ 	.short	0x0100
        /*0186*/ 	.byte	0x08
	.zero		1


	//   ....[13]....
        /*0188*/ 	.word	0x00000330
        /*018c*/ 	.word	0x000000ff
        /*0190*/ 	.word	0x000000a0
        /*0194*/ 	.short	0x0100
        /*0196*/ 	.byte	0x08
	.zero		1


	//   ....[14]....
        /*0198*/ 	.word	0x00000340
        /*019c*/ 	.word	0x000000ff
        /*01a0*/ 	.word	0x00000038
        /*01a4*/ 	.short	0x0100
        /*01a6*/ 	.byte	0x08
	.zero		1


	//   ....[15]....
        /*01a8*/ 	.word	0x00000350
        /*01ac*/ 	.word	0x000000ff
        /*01b0*/ 	.word	0x000000a8
        /*01b4*/ 	.short	0x0100
        /*01b6*/ 	.byte	0x08
	.zero		1


	//   ....[16]....
        /*01b8*/ 	.word	0x00000360
        /*01bc*/ 	.word	0x000000ff
        /*01c0*/ 	.word	0x00000040
        /*01c4*/ 	.short	0x0100
        /*01c6*/ 	.byte	0x08
	.zero		1


	//   ....[17]....
        /*01c8*/ 	.word	0x00000370
        /*01cc*/ 	.word	0x000000ff
        /*01d0*/ 	.word	0x000000b0
        /*01d4*/ 	.short	0x0100
        /*01d6*/ 	.byte	0x08
	.zero		1


	//   ....[18]....
        /*01d8*/ 	.word	0x00000380
        /*01dc*/ 	.word	0x000000ff
        /*01e0*/ 	.word	0x00000048
        /*01e4*/ 	.short	0x0100
        /*01e6*/ 	.byte	0x08
	.zero		1


	//   ....[19]....
        /*01e8*/ 	.word	0x00000390
        /*01ec*/ 	.word	0x000000ff
        /*01f0*/ 	.word	0x000000b8
        /*01f4*/ 	.short	0x0100
        /*01f6*/ 	.byte	0x08
	.zero		1


	//   ....[20]....
        /*01f8*/ 	.word	0x000003a0
        /*01fc*/ 	.word	0x000000ff
        /*0200*/ 	.word	0x00000050
        /*0204*/ 	.short	0x0100
        /*0206*/ 	.byte	0x08
	.zero		1


	//   ....[21]....
        /*0208*/ 	.word	0x000003b0
        /*020c*/ 	.word	0x000000ff
        /*0210*/ 	.word	0x000000c0
        /*0214*/ 	.short	0x0100
        /*0216*/ 	.byte	0x08
	.zero		1


	//   ....[22]....
        /*0218*/ 	.word	0x000003c0
        /*021c*/ 	.word	0x000000ff
        /*0220*/ 	.word	0x00000058
        /*0224*/ 	.short	0x0100
        /*0226*/ 	.byte	0x08
	.zero		1


	//   ....[23]....
        /*0228*/ 	.word	0x000003d0
        /*022c*/ 	.word	0x000000ff
        /*0230*/ 	.word	0x000000c8
        /*0234*/ 	.short	0x0100
        /*0236*/ 	.byte	0x08
	.zero		1


	//   ....[24]....
        /*0238*/ 	.word	0x000003e0
        /*023c*/ 	.word	0x000000ff
        /*0240*/ 	.word	0x00000060
        /*0244*/ 	.short	0x0100
        /*0246*/ 	.byte	0x08
	.zero		1


	//   ....[25]....
        /*0248*/ 	.word	0x000003f0
        /*024c*/ 	.word	0x000000ff
        /*0250*/ 	.word	0x000000d0
        /*0254*/ 	.short	0x0100
        /*0256*/ 	.byte	0x08
	.zero		1


	//   ....[26]....
        /*0258*/ 	.word	0x00000400
        /*025c*/ 	.word	0x000000ff
        /*0260*/ 	.word	0x00000068
        /*0264*/ 	.short	0x0100
        /*0266*/ 	.byte	0x08
	.zero		1


	//   ....[27]....
        /*0268*/ 	.word	0x00000410
        /*026c*/ 	.word	0x000000ff
        /*0270*/ 	.word	0x000000d8
        /*0274*/ 	.short	0x0100
        /*0276*/ 	.byte	0x08
	.zero		1


	//   ....[28]....
        /*0278*/ 	.word	0x00000720
        /*027c*/ 	.word	0x000000ff
        /*0280*/ 	.word	0x00000110
        /*0284*/ 	.short	0x0100
        /*0286*/ 	.byte	0x08
	.zero		1


	//   ....[29]....
        /*0288*/ 	.word	0x00000790
        /*028c*/ 	.word	0x000000ff
        /*0290*/ 	.word	0x00000118
        /*0294*/ 	.short	0x0100
        /*0296*/ 	.byte	0x08
	.zero		1


	//   ....[30]....
        /*0298*/ 	.word	0x000007b0
        /*029c*/ 	.word	0x000000ff
        /*02a0*/ 	.word	0x000000f0
        /*02a4*/ 	.short	0x0100
        /*02a6*/ 	.byte	0x09
	.zero		1


	//   ....[31]....
        /*02a8*/ 	.word	0x000007c0
        /*02ac*/ 	.word	0x000000ff
        /*02b0*/ 	.word	0x000000f8
        /*02b4*/ 	.short	0x0100
        /*02b6*/ 	.byte	0x09
	.zero		1


	//   ....[32]....
        /*02b8*/ 	.word	0x000007d0
        /*02bc*/ 	.word	0x000000ff
        /*02c0*/ 	.word	0x00000100
        /*02c4*/ 	.short	0x0100
        /*02c6*/ 	.byte	0x09
	.zero		1


	//   ....[33]....
        /*02c8*/ 	.word	0x000007e0
        /*02cc*/ 	.word	0x000000ff
        /*02d0*/ 	.word	0x00000108
        /*02d4*/ 	.short	0x0100
        /*02d6*/ 	.byte	0x09
	.zero		1


	//   ....[34]....
        /*02d8*/ 	.word	0x00001660
        /*02dc*/ 	.word	0x0000003d
        /*02e0*/ 	.word	0x00000000
        /*02e4*/ 	.short	0x010a
        /*02e6*/ 	.byte	0x2a
	.zero		1


	//   ....[35]....
        /*02e8*/ 	.word	0x00001800
        /*02ec*/ 	.word	0x00000003
        /*02f0*/ 	.word	0x00000000
        /*02f4*/ 	.short	0x010a
        /*02f6*/ 	.byte	0x3f
	.zero		1


	//   ....[36]....
        /*02f8*/ 	.word	0x00001840
        /*02fc*/ 	.word	0x00000003
        /*0300*/ 	.word	0x00000000
        /*0304*/ 	.short	0x010a
        /*0306*/ 	.byte	0x3f
	.zero		1


	//   ....[37]....
        /*0308*/ 	.word	0x00001b40
        /*030c*/ 	.word	0x000000ff
        /*0310*/ 	.word	0x00000000
        /*0314*/ 	.short	0x010a
        /*0316*/ 	.byte	0x04
	.zero		1


	//   ....[38]....
        /*0318*/ 	.word	0x00001b80
        /*031c*/ 	.word	0x000000ff
        /*0320*/ 	.word	0x00000000
        /*0324*/ 	.short	0x010a
        /*0326*/ 	.byte	0x04
	.zero		1


	//   ....[39]....
        /*0328*/ 	.word	0x00001de0
        /*032c*/ 	.word	0x000000ff
        /*0330*/ 	.word	0x00000000
        /*0334*/ 	.short	0x0101
        /*0336*/ 	.byte	0x04
	.zero		1


	//   ....[40]....
        /*0338*/ 	.word	0x00001ed0
        /*033c*/ 	.word	0x0000003e
        /*0340*/ 	.word	0x00000000
        /*0344*/ 	.short	0x0101
        /*0346*/ 	.byte	0x2f
	.zero		1


	//   ....[41]....
        /*0348*/ 	.word	0x00001fb0
        /*034c*/ 	.word	0x000000ff
        /*0350*/ 	.word	0x00000000
        /*0354*/ 	.short	0x0101
        /*0356*/ 	.byte	0x06
	.zero		1


	//   ....[42]....
        /*0358*/ 	.word	0x00002060
        /*035c*/ 	.word	0x0000003d
        /*0360*/ 	.word	0x00000010
        /*0364*/ 	.short	0x010a
        /*0366*/ 	.byte	0x2a
	.zero		1


	//   ....[43]....
        /*0368*/ 	.word	0x000044b0
        /*036c*/ 	.word	0x00000040
        /*0370*/ 	.word	0x00000000
        /*0374*/ 	.short	0x0101
        /*0376*/ 	.byte	0x2f
	.zero		1


	//   ....[44]....
        /*0378*/ 	.word	0x00004e10
        /*037c*/ 	.word	0x0000000a
        /*0380*/ 	.word	0x00000070
        /*0384*/ 	.short	0x010a
        /*0386*/ 	.byte	0x3f
	.zero		1


	//   ....[45]....
        /*0388*/ 	.word	0x00005190
        /*038c*/ 	.word	0x00000008
        /*0390*/ 	.word	0x00000118
        /*0394*/ 	.short	0x0101
        /*0396*/ 	.byte	0x3f
	.zero		1


	//   ....[46]....
        /*0398*/ 	.word	0x00005920
        /*039c*/ 	.word	0x00000009
        /*03a0*/ 	.word	0x00000000
        /*03a4*/ 	.short	0x010a
        /*03a6*/ 	.byte	0x3f
	.zero		1


	//   ....[47]....
        /*03a8*/ 	.word	0x000059a0
        /*03ac*/ 	.word	0x00000008
        /*03b0*/ 	.word	0x00000000
        /*03b4*/ 	.short	0x010a
        /*03b6*/ 	.byte	0x3f
	.zero		1


	//   ....[48]....
        /*03b8*/ 	.word	0x00005a30
        /*03bc*/ 	.word	0x00000009
        /*03c0*/ 	.word	0x00000000
        /*03c4*/ 	.short	0x010a
        /*03c6*/ 	.byte	0x3f
	.zero		1


	//   ....[49]....
        /*03c8*/ 	.word	0x00005ac0
        /*03cc*/ 	.word	0x00000008
        /*03d0*/ 	.word	0x00000000
        /*03d4*/ 	.short	0x010a
        /*03d6*/ 	.byte	0x3f
	.zero		1


	//   ....[50]....
        /*03d8*/ 	.word	0x00005b50
        /*03dc*/ 	.word	0x00000009
        /*03e0*/ 	.word	0x00000000
        /*03e4*/ 	.short	0x010a
        /*03e6*/ 	.byte	0x3f
	.zero		1


	//   ....[51]....
        /*03e8*/ 	.word	0x00005be0
        /*03ec*/ 	.word	0x00000008
        /*03f0*/ 	.word	0x00000000
        /*03f4*/ 	.short	0x010a
        /*03f6*/ 	.byte	0x3f
	.zero		1


	//   ....[52]....
        /*03f8*/ 	.word	0x00005c70
        /*03fc*/ 	.word	0x00000009
        /*0400*/ 	.word	0x00000000
        /*0404*/ 	.short	0x010a
        /*0406*/ 	.byte	0x3f
	.zero		1


	//   ....[53]....
        /*0408*/ 	.word	0x00005d00
        /*040c*/ 	.word	0x00000008
        /*0410*/ 	.word	0x00000000
        /*0414*/ 	.short	0x010a
        /*0416*/ 	.byte	0x3f
	.zero		1


	//   ....[54]....
        /*0418*/ 	.word	0x00005d90
        /*041c*/ 	.word	0x00000009
        /*0420*/ 	.word	0x00000000
        /*0424*/ 	.short	0x010a
        /*0426*/ 	.byte	0x3f
	.zero		1


	//   ....[55]....
        /*0428*/ 	.word	0x00005e20
        /*042c*/ 	.word	0x00000008
        /*0430*/ 	.word	0x00000000
        /*0434*/ 	.short	0x010a
        /*0436*/ 	.byte	0x3f
	.zero		1


	//   ....[56]....
        /*0438*/ 	.word	0x00005eb0
        /*043c*/ 	.word	0x00000009
        /*0440*/ 	.word	0x00000000
        /*0444*/ 	.short	0x010a
        /*0446*/ 	.byte	0x3f
	.zero		1


	//   ....[57]....
        /*0448*/ 	.word	0x00005f40
        /*044c*/ 	.word	0x00000008
        /*0450*/ 	.word	0x00000000
        /*0454*/ 	.short	0x010a
        /*0456*/ 	.byte	0x3f
	.zero		1


	//   ....[58]....
        /*0458*/ 	.word	0x00005fd0
        /*045c*/ 	.word	0x0000000b
        /*0460*/ 	.word	0x00000000
        /*0464*/ 	.short	0x010a
        /*0466*/ 	.byte	0x3f
	.zero		1


	//   ....[59]....
        /*0468*/ 	.word	0x00006060
        /*046c*/ 	.word	0x00000003
        /*0470*/ 	.word	0x00000000
        /*0474*/ 	.short	0x010a
        /*0476*/ 	.byte	0x3f
	.zero		1


	//   ....[60]....
        /*0478*/ 	.word	0x000060c0
        /*047c*/ 	.word	0x0000003f
        /*0480*/ 	.word	0x00000000
        /*0484*/ 	.short	0x010a
        /*0486*/ 	.byte	0x3f
	.zero		1


	//   ....[61]....
        /*0488*/ 	.word	0x00006110
        /*048c*/ 	.word	0x00000003
        /*0490*/ 	.word	0x00000000
        /*0494*/ 	.short	0x010a
        /*0496*/ 	.byte	0x3f
	.zero		1


	//   ....[62]....
        /*0498*/ 	.word	0x00006170
        /*049c*/ 	.word	0x00000004
        /*04a0*/ 	.word	0x00000000
        /*04a4*/ 	.short	0x010a
        /*04a6*/ 	.byte	0x3f
	.zero		1


	//   ....[63]....
        /*04a8*/ 	.word	0x000061c0
        /*04ac*/ 	.word	0x0000003f
        /*04b0*/ 	.word	0x00000010
        /*04b4*/ 	.short	0x010a
        /*04b6*/ 	.byte	0x3f
	.zero		1


	//   ....[64]....
        /*04b8*/ 	.word	0x00006290
        /*04bc*/ 	.word	0x0000000a
        /*04c0*/ 	.word	0x00000070
        /*04c4*/ 	.short	0x010a
        /*04c6*/ 	.byte	0x3f
	.zero		1


	//   ....[65]....
        /*04c8*/ 	.word	0x00006360
        /*04cc*/ 	.word	0x00000009
        /*04d0*/ 	.word	0x00000000
        /*04d4*/ 	.short	0x010a
        /*04d6*/ 	.byte	0x3f
	.zero		1


	//   ....[66]....
        /*04d8*/ 	.word	0x000063b0
        /*04dc*/ 	.word	0x00000008
        /*04e0*/ 	.word	0x00000000
        /*04e4*/ 	.short	0x010a
        /*04e6*/ 	.byte	0x3f
	.zero		1


	//   ....[67]....
        /*04e8*/ 	.word	0x00006400
        /*04ec*/ 	.word	0x00000009
        /*04f0*/ 	.word	0x00000000
        /*04f4*/ 	.short	0x010a
        /*04f6*/ 	.byte	0x3f
	.zero		1


	//   ....[68]....
        /*04f8*/ 	.word	0x00006450
        /*04fc*/ 	.word	0x00000008
        /*0500*/ 	.word	0x00000000
        /*0504*/ 	.short	0x010a
        /*0506*/ 	.byte	0x3f
	.zero		1


	//   ....[69]....
        /*0508*/ 	.word	0x000064a0
        /*050c*/ 	.word	0x00000009
        /*0510*/ 	.word	0x00000000
        /*0514*/ 	.short	0x010a
        /*0516*/ 	.byte	0x3f
	.zero		1


	//   ....[70]....
        /*0518*/ 	.word	0x000064f0
        /*051c*/ 	.word	0x00000008
        /*0520*/ 	.word	0x00000000
        /*0524*/ 	.short	0x010a
        /*0526*/ 	.byte	0x3f
	.zero		1


	//   ....[71]....
        /*0528*/ 	.word	0x00006540
        /*052c*/ 	.word	0x00000009
        /*0530*/ 	.word	0x00000000
        /*0534*/ 	.short	0x010a
        /*0536*/ 	.byte	0x3f
	.zero		1


	//   ....[72]....
        /*0538*/ 	.word	0x00006590
        /*053c*/ 	.word	0x00000008
        /*0540*/ 	.word	0x00000000
        /*0544*/ 	.short	0x010a
        /*0546*/ 	.byte	0x3f
	.zero		1


	//   ....[73]....
        /*0548*/ 	.word	0x000065e0
        /*054c*/ 	.word	0x00000009
        /*0550*/ 	.word	0x00000000
        /*0554*/ 	.short	0x010a
        /*0556*/ 	.byte	0x3f
	.zero		1


	//   ....[74]....
        /*0558*/ 	.word	0x00006630
        /*055c*/ 	.word	0x00000008
        /*0560*/ 	.word	0x00000000
        /*0564*/ 	.short	0x010a
        /*0566*/ 	.byte	0x3f
	.zero		1


	//   ....[75]....
        /*0568*/ 	.word	0x00006680
        /*056c*/ 	.word	0x00000009
        /*0570*/ 	.word	0x00000000
        /*0574*/ 	.short	0x010a
        /*0576*/ 	.byte	0x3f
	.zero		1


	//   ....[76]....
        /*0578*/ 	.word	0x000066d0
        /*057c*/ 	.word	0x00000008
        /*0580*/ 	.word	0x00000000
        /*0584*/ 	.short	0x010a
        /*0586*/ 	.byte	0x3f
	.zero		1


	//   ....[77]....
        /*0588*/ 	.word	0x00006720
        /*058c*/ 	.word	0x0000000b
        /*0590*/ 	.word	0x00000000
        /*0594*/ 	.short	0x010a
        /*0596*/ 	.byte	0x3f
	.zero		1


	//----- nvinfo : EIATTR_NUM_MBARRIERS
	.align		4
.L_37:
        /*0598*/ 	.byte	0x03, 0x38
        /*059a*/ 	.short	0x0022


	//----- nvinfo : EIATTR_EXIT_INSTR_OFFSETS
	.align		4
        /*059c*/ 	.byte	0x04, 0x1c
        /*059e*/ 	.short	(.L_39 - .L_38)


	//   ....[0]....
.L_38:
        /*05a0*/ 	.word	0x00001300


	//   ....[1]....
        /*05a4*/ 	.word	0x00001360


	//   ....[2]....
        /*05a8*/ 	.word	0x00004b40


	//   ....[3]....
        /*05ac*/ 	.word	0x00004b70


	//   ....[4]....
        /*05b0*/ 	.word	0x000060b0


	//----- nvinfo : EIATTR_MAX_THREADS
	.align		4
.L_39:
        /*05b4*/ 	.byte	0x04, 0x05
        /*05b6*/ 	.short	(.L_41 - .L_40)
.L_40:
        /*05b8*/ 	.word	0x00000180
        /*05bc*/ 	.word	0x00000001
        /*05c0*/ 	.word	0x00000001


	//----- nvinfo : EIATTR_CRS_STACK_SIZE
	.align		4
.L_41:
        /*05c4*/ 	.byte	0x04, 0x1e
        /*05c6*/ 	.short	(.L_43 - .L_42)
.L_42:
        /*05c8*/ 	.word	0x00000000


	//----- nvinfo : EIATTR_CBANK_PARAM_SIZE
	.align		4
.L_43:
        /*05cc*/ 	.byte	0x03, 0x19
        /*05ce*/ 	.short	0x0470


	//----- nvinfo : EIATTR_PARAM_CBANK
	.align		4
        /*05d0*/ 	.byte	0x04, 0x0a
        /*05d2*/ 	.short	(.L_45 - .L_44)
	.align		4
.L_44:
        /*05d4*/ 	.word	index@(.nv.constant0._ZN7cutlass13device_kernelINS_4gemm6kernel13GemmUniversalIN4cute5tupleIJiiiiEEENS1_10collective13CollectiveMmaINS1_34MainloopSm90TmaGmmaWarpSpecializedILi14ENS5_IJNS4_1CILi1EEESB_SB_EEENS1_32KernelTmaWarpSpecializedPingpongEEENS5_IJNSA_ILi64EEESF_SF_EEENS_10bfloat16_tENS5_IJlSB_lEEESH_SI_NS4_8TiledMMAINS4_8MMA_AtomIJNS4_4SM904GMMA27MMA_64x64x16_F32BF16BF16_SSILNSM_5MajorE0ELSO_0ELNSM_7ScaleInE1ELSP_1EEEEEENS4_6LayoutISC_NS5_IJNSA_ILi0EEEST_ST_EEEEENS5_IJNS4_10UnderscoreESW_SW_EEEEENS4_13SM90_TMA_LOADENS4_14ComposedLayoutINS4_7SwizzleILi3ELi4ELi3EEENS4_18smem_ptr_flag_bitsILi16EEENSS_INS5_IJNSA_ILi8EEESF_EEENS5_IJSF_SB_EEEEEEEvNS4_8identityESZ_S19_vS1A_EENS_8epilogue10collective6detail29Sm90TmaWarpSpecializedAdapterINS1D_15DefaultEpilogueISH_SI_SI_NS1C_6thread17LinearCombinationISH_Li1EffLNS1H_9ScaleType4KindE0ELNS_15FloatRoundStyleE2ESH_EENS1_15EpilogueDefaultEEEEEvvEEEEvNT_6ParamsE)
        /*05d8*/ 	.short	0x0210
        /*05da*/ 	.short	0x0470


	//----- nvinfo : EIATTR_SW_WAR
	.align		4
.L_45:
        /*05dc*/ 	.byte	0x04, 0x36
        /*05de*/ 	.short	(.L_47 - .L_46)
.L_46:
        /*05e0*/ 	.word	0x00000008
.L_47:


//--------------------- .nv.callgraph             --------------------------
	.section	.nv.callgraph,"",@"SHT_CUDA_CALLGRAPH"
	.align	4
	.sectionentsize	8
	.align		4
        /*0000*/ 	.word	0x00000000
	.align		4
        /*0004*/ 	.word	0xffffffff
	.align		4
        /*0008*/ 	.word	index@(_ZN7cutlass13device_kernelINS_4gemm6kernel13GemmUniversalIN4cute5tupleIJiiiiEEENS1_10collective13CollectiveMmaINS1_34MainloopSm90TmaGmmaWarpSpecializedILi14ENS5_IJNS4_1CILi1EEESB_SB_EEENS1_32KernelTmaWarpSpecializedPingpongEEENS5_IJNSA_ILi64EEESF_SF_EEENS_10bfloat16_tENS5_IJlSB_lEEESH_SI_NS4_8TiledMMAINS4_8MMA_AtomIJNS4_4SM904GMMA27MMA_64x64x16_F32BF16BF16_SSILNSM_5MajorE0ELSO_0ELNSM_7ScaleInE1ELSP_1EEEEEENS4_6LayoutISC_NS5_IJNSA_ILi0EEEST_ST_EEEEENS5_IJNS4_10UnderscoreESW_SW_EEEEENS4_13SM90_TMA_LOADENS4_14ComposedLayoutINS4_7SwizzleILi3ELi4ELi3EEENS4_18smem_ptr_flag_bitsILi16EEENSS_INS5_IJNSA_ILi8EEESF_EEENS5_IJSF_SB_EEEEEEEvNS4_8identityESZ_S19_vS1A_EENS_8epilogue10collective6detail29Sm90TmaWarpSpecializedAdapterINS1D_15DefaultEpilogueISH_SI_SI_NS1C_6thread17LinearCombinationISH_Li1EffLNS1H_9ScaleType4KindE0ELNS_15FloatRoundStyleE2ESH_EENS1_15EpilogueDefaultEEEEEvvEEEEvNT_6ParamsE)
	.align		4
        /*000c*/ 	.word	index@(__assertfail)
	.align		4
        /*0010*/ 	.word	0x00000000
	.align		4
        /*0014*/ 	.word	0xfffffffe
	.align		4
        /*0018*/ 	.word	0x00000000
	.align		4
        /*001c*/ 	.word	0xfffffffd
	.align		4
        /*0020*/ 	.word	0x00000000
	.align		4
        /*0024*/ 	.word	0xfffffffc


//--------------------- .nv.constant4             --------------------------
	.section	.nv.constant4,"a",@progbits
	.align	8
	.align		8
.nv.constant4:
        /*0000*/ 	.dword	__assertfail
	.align		8
        /*0008*/ 	.dword	__unnamed_1
	.align		8
        /*0010*/ 	.dword	_ZN39_INTERNAL_58d69220_4_k_cu_4d93d534_26884cuda3std3__45__cpo5beginE
	.align		8
        /*0018*/ 	.dword	_ZN39_INTERNAL_58d69220_4_k_cu_4d93d534_26884cuda3std3__45__cpo3endE
	.align		8
        /*0020*/ 	.dword	_ZN39_INTERNAL_58d69220_4_k_cu_4d93d534_26884cuda3std3__45__cpo6cbeginE
	.align		8
        /*0028*/ 	.dword	_ZN39_INTERNAL_58d69220_4_k_cu_4d93d534_26884cuda3std3__45__cpo4cendE
	.align		8
        /*0030*/ 	.dword	_ZN39_INTERNAL_58d69220_4_k_cu_4d93d534_26884cuda3std3__441_GLOBAL__N__58d69220_4_k_cu_4d93d534_26886ignoreE
	.align		8
        /*0038*/ 	.dword	_ZN39_INTERNAL_58d69220_4_k_cu_4d93d534_26884cuda3std3__419piecewise_constructE
	.align		8
        /*0040*/ 	.dword	_ZN39_INTERNAL_58d69220_4_k_cu_4d93d534_26884cuda3std3__48in_placeE
	.align		8
        /*0048*/ 	.dword	_ZN39_INTERNAL_58d69220_4_k_cu_4d93d534_26884cuda3std6ranges3__45__cpo4swapE
	.align		8
        /*0050*/ 	.dword	_ZN39_INTERNAL_58d69220_4_k_cu_4d93d534_26884cuda3std6ranges3__45__cpo9iter_moveE
	.align		8
        /*0058*/ 	.dword	_ZN39_INTERNAL_58d69220_4_k_cu_4d93d534_26884cute7productE
	.align		8
        /*0060*/ 	.dword	_ZN39_INTERNAL_58d69220_4_k_cu_4d93d534_26884cute1_E
	.align		8
        /*0068*/ 	.dword	$str$22
	.align		8
        /*0070*/ 	.dword	$str$23


//--------------------- .text._ZN7cutlass13device_kernelINS_4gemm6kernel13GemmUniversalIN4cute5tupleIJiiiiEEENS1_10collective13CollectiveMmaINS1_34MainloopSm90TmaGmmaWarpSpecializedILi14ENS5_IJNS4_1CILi1EEESB_SB_EEENS1_32KernelTmaWarpSpecializedPingpongEEENS5_IJNSA_ILi64EEESF_SF_EEENS_10bfloat16_tENS5_IJlSB_lEEESH_SI_NS4_8TiledMMAINS4_8MMA_AtomIJNS4_4SM904GMMA27MMA_64x64x16_F32BF16BF16_SSILNSM_5MajorE0ELSO_0ELNSM_7ScaleInE1ELSP_1EEEEEENS4_6LayoutISC_NS5_IJNSA_ILi0EEEST_ST_EEEEENS5_IJNS4_10UnderscoreESW_SW_EEEEENS4_13SM90_TMA_LOADENS4_14ComposedLayoutINS4_7SwizzleILi3ELi4ELi3EEENS4_18smem_ptr_flag_bitsILi16EEENSS_INS5_IJNSA_ILi8EEESF_EEENS5_IJSF_SB_EEEEEEEvNS4_8identityESZ_S19_vS1A_EENS_8epilogue10collective6detail29Sm90TmaWarpSpecializedAdapterINS1D_15DefaultEpilogueISH_SI_SI_NS1C_6thread17LinearCombinationISH_Li1EffLNS1H_9ScaleType4KindE0ELNS_15FloatRoundStyleE2ESH_EENS1_15EpilogueDefaultEEEEEvvEEEEvNT_6ParamsE --------------------------
	.section	.text._ZN7cutlass13device_kernelINS_4gemm6kernel13GemmUniversalIN4cute5tupleIJiiiiEEENS1_10collective13CollectiveMmaINS1_34MainloopSm90TmaGmmaWarpSpecializedILi14ENS5_IJNS4_1CILi1EEESB_SB_EEENS1_32KernelTmaWarpSpecializedPingpongEEENS5_IJNSA_ILi64EEESF_SF_EEENS_10bfloat16_tENS5_IJlSB_lEEESH_SI_NS4_8TiledMMAINS4_8MMA_AtomIJNS4_4SM904GMMA27MMA_64x64x16_F32BF16BF16_SSILNSM_5MajorE0ELSO_0ELNSM_7ScaleInE1ELSP_1EEEEEENS4_6LayoutISC_NS5_IJNSA_ILi0EEEST_ST_EEEEENS5_IJNS4_10UnderscoreESW_SW_EEEEENS4_13SM90_TMA_LOADENS4_14ComposedLayoutINS4_7SwizzleILi3ELi4ELi3EEENS4_18smem_ptr_flag_bitsILi16EEENSS_INS5_IJNSA_ILi8EEESF_EEENS5_IJSF_SB_EEEEEEEvNS4_8identityESZ_S19_vS1A_EENS_8epilogue10collective6detail29Sm90TmaWarpSpecializedAdapterINS1D_15DefaultEpilogueISH_SI_SI_NS1C_6thread17LinearCombinationISH_Li1EffLNS1H_9ScaleType4KindE0ELNS_15FloatRoundStyleE2ESH_EENS1_15EpilogueDefaultEEEEEvvEEEEvNT_6ParamsE,"ax",@progbits
	.align	128
.text._ZN7cutlass13device_kernelINS_4gemm6kernel13GemmUniversalIN4cute5tupleIJiiiiEEENS1_10collective13CollectiveMmaINS1_34MainloopSm90TmaGmmaWarpSpecializedILi14ENS5_IJNS4_1CILi1EEESB_SB_EEENS1_32KernelTmaWarpSpecializedPingpongEEENS5_IJNSA_ILi64EEESF_SF_EEENS_10bfloat16_tENS5_IJlSB_lEEESH_SI_NS4_8TiledMMAINS4_8MMA_AtomIJNS4_4SM904GMMA27MMA_64x64x16_F32BF16BF16_SSILNSM_5MajorE0ELSO_0ELNSM_7ScaleInE1ELSP_1EEEEEENS4_6LayoutISC_NS5_IJNSA_ILi0EEEST_ST_EEEEENS5_IJNS4_10UnderscoreESW_SW_EEEEENS4_13SM90_TMA_LOADENS4_14ComposedLayoutINS4_7SwizzleILi3ELi4ELi3EEENS4_18smem_ptr_flag_bitsILi16EEENSS_INS5_IJNSA_ILi8EEESF_EEENS5_IJSF_SB_EEEEEEEvNS4_8identityESZ_S19_vS1A_EENS_8epilogue10collective6detail29Sm90TmaWarpSpecializedAdapterINS1D_15DefaultEpilogueISH_SI_SI_NS1C_6thread17LinearCombinationISH_Li1EffLNS1H_9ScaleType4KindE0ELNS_15FloatRoundStyleE2ESH_EENS1_15EpilogueDefaultEEEEEvvEEEEvNT_6ParamsE:
        .type           _ZN7cutlass13device_kernelINS_4gemm6kernel13GemmUniversalIN4cute5tupleIJiiiiEEENS1_10collective13CollectiveMmaINS1_34MainloopSm90TmaGmmaWarpSpecializedILi14ENS5_IJNS4_1CILi1EEESB_SB_EEENS1_32KernelTmaWarpSpecializedPingpongEEENS5_IJNSA_ILi64EEESF_SF_EEENS_10bfloat16_tENS5_IJlSB_lEEESH_SI_NS4_8TiledMMAINS4_8MMA_AtomIJNS4_4SM904GMMA27MMA_64x64x16_F32BF16BF16_SSILNSM_5MajorE0ELSO_0ELNSM_7ScaleInE1ELSP_1EEEEEENS4_6LayoutISC_NS5_IJNSA_ILi0EEEST_ST_EEEEENS5_IJNS4_10UnderscoreESW_SW_EEEEENS4_13SM90_TMA_LOADENS4_14ComposedLayoutINS4_7SwizzleILi3ELi4ELi3EEENS4_18smem_ptr_flag_bitsILi16EEENSS_INS5_IJNSA_ILi8EEESF_EEENS5_IJSF_SB_EEEEEEEvNS4_8identityESZ_S19_vS1A_EENS_8epilogue10collective6detail29Sm90TmaWarpSpecializedAdapterINS1D_15DefaultEpilogueISH_SI_SI_NS1C_6thread17LinearCombinationISH_Li1EffLNS1H_9ScaleType4KindE0ELNS_15FloatRoundStyleE2ESH_EENS1_15EpilogueDefaultEEEEEvvEEEEvNT_6ParamsE,@function
        .size           _ZN7cutlass13device_kernelINS_4gemm6kernel13GemmUniversalIN4cute5tupleIJiiiiEEENS1_10collective13CollectiveMmaINS1_34MainloopSm90TmaGmmaWarpSpecializedILi14ENS5_IJNS4_1CILi1EEESB_SB_EEENS1_32KernelTmaWarpSpecializedPingpongEEENS5_IJNSA_ILi64EEESF_SF_EEENS_10bfloat16_tENS5_IJlSB_lEEESH_SI_NS4_8TiledMMAINS4_8MMA_AtomIJNS4_4SM904GMMA27MMA_64x64x16_F32BF16BF16_SSILNSM_5MajorE0ELSO_0ELNSM_7ScaleInE1ELSP_1EEEEEENS4_6LayoutISC_NS5_IJNSA_ILi0EEEST_ST_EEEEENS5_IJNS4_10UnderscoreESW_SW_EEEEENS4_13SM90_TMA_LOADENS4_14ComposedLayoutINS4_7SwizzleILi3ELi4ELi3EEENS4_18smem_ptr_flag_bitsILi16EEENSS_INS5_IJNSA_ILi8EEESF_EEENS5_IJSF_SB_EEEEEEEvNS4_8identityESZ_S19_vS1A_EENS_8epilogue10collective6detail29Sm90TmaWarpSpecializedAdapterINS1D_15DefaultEpilogueISH_SI_SI_NS1C_6thread17LinearCombinationISH_Li1EffLNS1H_9ScaleType4KindE0ELNS_15FloatRoundStyleE2ESH_EENS1_15EpilogueDefaultEEEEEvvEEEEvNT_6ParamsE,(.L_x_154 - _ZN7cutlass13device_kernelINS_4gemm6kernel13GemmUniversalIN4cute5tupleIJiiiiEEENS1_10collective13CollectiveMmaINS1_34MainloopSm90TmaGmmaWarpSpecializedILi14ENS5_IJNS4_1CILi1EEESB_SB_EEENS1_32KernelTmaWarpSpecializedPingpongEEENS5_IJNSA_ILi64EEESF_SF_EEENS_10bfloat16_tENS5_IJlSB_lEEESH_SI_NS4_8TiledMMAINS4_8MMA_AtomIJNS4_4SM904GMMA27MMA_64x64x16_F32BF16BF16_SSILNSM_5MajorE0ELSO_0ELNSM_7ScaleInE1ELSP_1EEEEEENS4_6LayoutISC_NS5_IJNSA_ILi0EEEST_ST_EEEEENS5_IJNS4_10UnderscoreESW_SW_EEEEENS4_13SM90_TMA_LOADENS4_14ComposedLayoutINS4_7SwizzleILi3ELi4ELi3EEENS4_18smem_ptr_flag_bitsILi16EEENSS_INS5_IJNSA_ILi8EEESF_EEENS5_IJSF_SB_EEEEEEEvNS4_8identityESZ_S19_vS1A_EENS_8epilogue10collective6detail29Sm90TmaWarpSpecializedAdapterINS1D_15DefaultEpilogueISH_SI_SI_NS1C_6thread17LinearCombinationISH_Li1EffLNS1H_9ScaleType4KindE0ELNS_15FloatRoundStyleE2ESH_EENS1_15EpilogueDefaultEEEEEvvEEEEvNT_6ParamsE)
        .other          _ZN7cutlass13device_kernelINS_4gemm6kernel13GemmUniversalIN4cute5tupleIJiiiiEEENS1_10collective13CollectiveMmaINS1_34MainloopSm90TmaGmmaWarpSpecializedILi14ENS5_IJNS4_1CILi1EEESB_SB_EEENS1_32KernelTmaWarpSpecializedPingpongEEENS5_IJNSA_ILi64EEESF_SF_EEENS_10bfloat16_tENS5_IJlSB_lEEESH_SI_NS4_8TiledMMAINS4_8MMA_AtomIJNS4_4SM904GMMA27MMA_64x64x16_F32BF16BF16_SSILNSM_5MajorE0ELSO_0ELNSM_7ScaleInE1ELSP_1EEEEEENS4_6LayoutISC_NS5_IJNSA_ILi0EEEST_ST_EEEEENS5_IJNS4_10UnderscoreESW_SW_EEEEENS4_13SM90_TMA_LOADENS4_14ComposedLayoutINS4_7SwizzleILi3ELi4ELi3EEENS4_18smem_ptr_flag_bitsILi16EEENSS_INS5_IJNSA_ILi8EEESF_EEENS5_IJSF_SB_EEEEEEEvNS4_8identityESZ_S19_vS1A_EENS_8epilogue10collective6detail29Sm90TmaWarpSpecializedAdapterINS1D_15DefaultEpilogueISH_SI_SI_NS1C_6thread17LinearCombinationISH_Li1EffLNS1H_9ScaleType4KindE0ELNS_15FloatRoundStyleE2ESH_EENS1_15EpilogueDefaultEEEEEvvEEEEvNT_6ParamsE,@"STO_CUDA_ENTRY STV_DEFAULT"
_ZN7cutlass13device_kernelINS_4gemm6kernel13GemmUniversalIN4cute5tupleIJiiiiEEENS1_10collective13CollectiveMmaINS1_34MainloopSm90TmaGmmaWarpSpecializedILi14ENS5_IJNS4_1CILi1EEESB_SB_EEENS1_32KernelTmaWarpSpecializedPingpongEEENS5_IJNSA_ILi64EEESF_SF_EEENS_10bfloat16_tENS5_IJlSB_lEEESH_SI_NS4_8TiledMMAINS4_8MMA_AtomIJNS4_4SM904GMMA27MMA_64x64x16_F32BF16BF16_SSILNSM_5MajorE0ELSO_0ELNSM_7ScaleInE1ELSP_1EEEEEENS4_6LayoutISC_NS5_IJNSA_ILi0EEEST_ST_EEEEENS5_IJNS4_10UnderscoreESW_SW_EEEEENS4_13SM90_TMA_LOADENS4_14ComposedLayoutINS4_7SwizzleILi3ELi4ELi3EEENS4_18smem_ptr_flag_bitsILi16EEENSS_INS5_IJNSA_ILi8EEESF_EEENS5_IJSF_SB_EEEEEEEvNS4_8identityESZ_S19_vS1A_EENS_8epilogue10collective6detail29Sm90TmaWarpSpecializedAdapterINS1D_15DefaultEpilogueISH_SI_SI_NS1C_6thread17LinearCombinationISH_Li1EffLNS1H_9ScaleType4KindE0ELNS_15FloatRoundStyleE2ESH_EENS1_15EpilogueDefaultEEEEEvvEEEEvNT_6ParamsE:
[----:B------:R-:W0:Y:S02]  /*0000*/  LDC R1, c[0x0][0x28] ;  /* 0x00000a00ff017b82 */ /* 0x000e240000000800 */
[----:B0-----:R-:W-:Y:S01]  /*0010*/  VIADD R1, R1, 0xfffffff8 ;  /* 0xfffffff801017836 */ /* 0x001fe20000000000 */
[----:B------:R-:W0:Y:S01]  /*0020*/  S2R R4, SR_TID.X ;  /* 0x0000000000047919 */ /* 0x000e220000002100 */
[----:B------:R-:W-:Y:S01]  /*0030*/  ELECT P0, URZ, PT ;  /* 0x00000000003f782f */ /* 0x000fe20003800000 */
[----:B------:R-:W-:Y:S01]  /*0040*/  BSSY B0, `(.L_x_0) ;  /* 0x000000f000007945 */ /* 0x000fe20003800000 */
[--C-:B0-----:R-:W-:Y:S02]  /*0050*/  SHF.R.U32.HI R0, RZ, 0x5, R4.reuse ;  /* 0x00000005ff007819 */ /* 0x101fe40000011604 */
[----:B------:R-:W-:-:S03]  /*0060*/  SHF.R.U32.HI R5, RZ, 0x7, R4 ;  /* 0x00000007ff057819 */ /* 0x000fc60000011604 */
[----:B------:R-:W0:Y:S04]  /*0070*/  SHFL.IDX PT, R2, R0, RZ, 0x1f ;  /* 0x00001fff00027589 */ /* 0x000e2800000e0000 */
[----:B------:R1:W2:Y:S01]  /*0080*/  SHFL.IDX PT, R8, R5, RZ, 0x1f ;  /* 0x00001fff05087589 */ /* 0x0002a200000e0000 */
[----:B0-----:R-:W-:-:S13]  /*0090*/  ISETP.NE.OR P0, PT, R2, RZ, !P0 ;  /* 0x000000ff0200720c */ /* 0x001fda0004705670 */
[----:B-12---:R-:W-:Y:S05]  /*00a0*/  @P0 BRA `(.L_x_1) ;  /* 0x0000000000200947 */ /* 0x006fea0003800000 */
[----:B------:R-:W-:Y:S02]  /*00b0*/  ULDC.64 UR4, c[0x0][0x198] ;  /* 0x0000660000047ab9 */ /* 0x000fe40000000a00 */
[----:B------:R-:W-:Y:S02]  /*00c0*/  UIADD3 UR6, UP0, UR4, 0xf0, URZ ;  /* 0x000000f004067890 */ /* 0x000fe4000ff1e03f */
[----:B------:R-:W-:Y:S02]  /*00d0*/  UIADD3 UR4, UP1, UR4, 0x1f0, URZ ;  /* 0x000001f004047890 */ /* 0x000fe4000ff3e03f */
[----:B------:R-:W-:Y:S02]  /*00e0*/  UIADD3.X UR7, URZ, UR5, URZ, UP0, !UPT ;  /* 0x000000053f077290 */ /* 0x000fe400087fe43f */
[----:B------:R-:W-:-:S07]  /*00f0*/  UIADD3.X UR5, URZ, UR5, URZ, UP1, !UPT ;  /* 0x000000053f057290 */ /* 0x000fce0008ffe43f */
[----:B------:R0:W-:Y:S02]  /*0100*/  UTMACCTL.PF [UR6] ;  /* 0x00000000060079b9 */ /* 0x0001e40008040000 */
[----:B------:R0:W-:Y:S02]  /*0110*/  UTMACCTL.PF [UR4] ;  /* 0x00000000040079b9 */ /* 0x0001e40008040000 */
[----:B0-----:R-:W-:Y:S01]  /*0120*/  NOP ;  /* 0x0000000000007918 */ /* 0x001fe20000000000 */
.L_x_1:
[----:B------:R-:W-:Y:S05]  /*0130*/  BSYNC B0 ;  /* 0x0000000000007941 */ /* 0x000fea0003800000 */
.L_x_0:
[----:B------:R-:W0:Y:S02]  /*0140*/  SHFL.IDX PT, R3, R0, RZ, 0x1f ;  /* 0x00001fff00037589 */ /* 0x000e2400000e0000 */
[----:B0-----:R-:W-:-:S13]  /*0150*/  ISETP.NE.AND P0, PT, R3, RZ, PT ;  /* 0x000000ff0300720c */ /* 0x001fda0003f05270 */
[----:B------:R-:W-:Y:S05]  /*0160*/  @P0 BRA `(.L_x_2) ;  /* 0x0000000000b40947 */ /* 0x000fea0003800000 */
[----:B------:R-:W-:Y:S01]  /*0170*/  ELECT P0, URZ, PT ;  /* 0x00000000003f782f */ /* 0x000fe20003800000 */
[----:B------:R-:W-:-:S12]  /*0180*/  BSSY B0, `(.L_x_2) ;  /* 0x000002b000007945 */ /* 0x000fd80003800000 */
[----:B------:R-:W-:Y:S05]  /*0190*/  @!P0 BRA `(.L_x_3) ;  /* 0x0000000000a48947 */ /* 0x000fea0003800000 */
[----:B------:R-:W0:Y:S01]  /*01a0*/  S2UR UR8, SR_CgaCtaId ;  /* 0x00000000000879c3 */ /* 0x000e220000008800 */
[----:B------:R-:W-:Y:S01]  /*01b0*/  UMOV UR4, 0x400 ;  /* 0x0000040000047882 */ /* 0x000fe20000000000 */
[----:B------:R-:W-:Y:S01]  /*01c0*/  UMOV UR5, 0x1 ;  /* 0x0000000100057882 */ /* 0x000fe20000000000 */
[----:B------:R-:W-:Y:S02]  /*01d0*/  UMOV UR6, 0x80 ;  /* 0x0000008000067882 */ /* 0x000fe40000000000 */
[----:B------:R-:W-:-:S04]  /*01e0*/  UIADD3 UR6, -UR6, 0x100000, URZ ;  /* 0x0010000006067890 */ /* 0x000fc8000fffe13f */
[----:B------:R-:W-:Y:S02]  /*01f0*/  USHF.L.U32 UR7, UR6, 0xb, URZ ;  /* 0x0000000b06077899 */ /* 0x000fe4000800063f */
[----:B------:R-:W-:Y:S02]  /*0200*/  USHF.L.U32 UR6, UR6, 0x1, URZ ;  /* 0x0000000106067899 */ /* 0x000fe4000800063f */
[----:B0-----:R-:W-:Y:S02]  /*0210*/  ULEA UR8, UR8, UR4, 0x18 ;  /* 0x0000000408087291 */ /* 0x001fe4000f8ec03f */
[----:B------:R-:W-:-:S04]  /*0220*/  UIADD3 UR4, -UR5, 0x100000, URZ ;  /* 0x0010000005047890 */ /* 0x000fc8000fffe13f */
[----:B------:R-:W-:Y:S02]  /*0230*/  USHF.L.U32 UR5, UR4, 0xb, URZ ;  /* 0x0000000b04057899 */ /* 0x000fe4000800063f */
[----:B------:R-:W-:Y:S01]  /*0240*/  USHF.L.U32 UR4, UR4, 0x1, URZ ;  /* 0x0000000104047899 */ /* 0x000fe2000800063f */
[----:B------:R-:W0:Y:S11]  /*0250*/  FENCE.VIEW.ASYNC.S ;  /* 0x00000000000073c6 */ /* 0x000e360000000000 */
[----:B0-----:R0:W1:Y:S01]  /*0260*/  SYNCS.EXCH.64 URZ, [UR8], UR4 ;  /* 0x00000004083f75b2 */ /* 0x0010620008000100 */
[----:B------:R0:W2:Y:S01]  /*0270*/  SYNCS.EXCH.64 URZ, [UR8+0x70], UR6 ;  /* 0x00007006083f75b2 */ /* 0x0000a20008000100 */
[----:B------:R0:W3:Y:S01]  /*0280*/  SYNCS.EXCH.64 URZ, [UR8+0x8], UR4 ;  /* 0x00000804083f75b2 */ /* 0x0000e20008000100 */
[----:B------:R0:W4:Y:S01]  /*0290*/  SYNCS.EXCH.64 URZ, [UR8+0x78], UR6 ;  /* 0x00007806083f75b2 */ /* 0x0001220008000100 */
[----:B------:R0:W0:Y:S01]  /*02a0*/  SYNCS.EXCH.64 URZ, [UR8+0x10], UR4 ;  /* 0x00001004083f75b2 */ /* 0x0000220008000100 */
        /* <DEDUP_REMOVED lines=23> */
[----:B-1234-:R-:W-:Y:S01]  /*0420*/  NOP ;  /* 0x0000000000007918 */ /* 0x01efe20000000000 */
.L_x_3:
[----:B0-----:R-:W-:Y:S05]  /*0430*/  BSYNC B0 ;  /* 0x0000000000007941 */ /* 0x001fea0003800000 */
.L_x_2:
[----:B------:R-:W0:Y:S01]  /*0440*/  SHFL.IDX PT, R6, R0, RZ, 0x1f ;  /* 0x00001fff00067589 */ /* 0x000e2200000e0000 */
[----:B------:R-:W-:Y:S01]  /*0450*/  ELECT P0, URZ, PT ;  /* 0x00000000003f782f */ /* 0x000fe20003800000 */
[----:B------:R-:W-:Y:S01]  /*0460*/  NOP ;  /* 0x0000000000007918 */ /* 0x000fe20000000000 */
[----:B------:R-:W-:Y:S01]  /*0470*/  ELECT P1, URZ, PT ;  /* 0x00000000003f782f */ /* 0x000fe20003820000 */
[----:B------:R-:W1:Y:S01]  /*0480*/  SHFL.IDX PT, R3, R0, RZ, 0x1f ;  /* 0x00001fff00037589 */ /* 0x000e6200000e0000 */
[----:B------:R-:W-:Y:S01]  /*0490*/  UMOV UR4, 0x20 ;  /* 0x0000002000047882 */ /* 0x000fe20000000000 */
[----:B------:R-:W-:Y:S01]  /*04a0*/  UMOV UR11, 0x80 ;  /* 0x00000080000b7882 */ /* 0x000fe20000000000 */
[----:B------:R-:W-:Y:S01]  /*04b0*/  NOP ;  /* 0x0000000000007918 */ /* 0x000fe20000000000 */
[C---:B------:R-:W-:Y:S01]  /*04c0*/  VIADD R33, R8.reuse, 0xffffffff ;  /* 0xffffffff08217836 */ /* 0x040fe20000000000 */
[----:B------:R-:W2:Y:S01]  /*04d0*/  SHFL.IDX PT, R5, R5, RZ, 0x1f ;  /* 0x00001fff05057589 */ /* 0x000ea200000e0000 */
[----:B------:R-:W-:Y:S01]  /*04e0*/  ULDC.64 UR36, c[0x0][0x208] ;  /* 0x0000820000247ab9 */ /* 0x000fe20000000a00 */
[----:B------:R-:W-:-:S02]  /*04f0*/  ISETP.NE.AND P2, PT, R8, RZ, PT ;  /* 0x000000ff0800720c */ /* 0x000fc40003f45270 */
[----:B------:R-:W-:Y:S02]  /*0500*/  ISETP.GE.U32.AND P3, PT, R33, 0x2, PT ;  /* 0x000000022100780c */ /* 0x000fe40003f66070 */
[----:B0-----:R-:W-:Y:S02]  /*0510*/  ISETP.NE.OR P0, PT, R6, RZ, !P0 ;  /* 0x000000ff0600720c */ /* 0x001fe40004705670 */
[----:B-1----:R-:W-:Y:S02]  /*0520*/  ISETP.NE.OR P1, PT, R3, RZ, !P1 ;  /* 0x000000ff0300720c */ /* 0x002fe40004f25670 */
[----:B------:R-:W-:-:S04]  /*0530*/  SHF.R.S32.HI R3, RZ, 0x1f, R2 ;  /* 0x0000001fff037819 */ /* 0x000fc80000011402 */
[----:B------:R-:W-:-:S05]  /*0540*/  LEA.HI R3, R3, R2, RZ, 0x2 ;  /* 0x0000000203037211 */ /* 0x000fca00078f10ff */
[----:B------:R-:W-:Y:S01]  /*0550*/  VOTEU.ALL UP0, P0 ;  /* 0x00000000003f7886 */ /* 0x000fe20000000000 */
[----:B------:R-:W-:Y:S01]  /*0560*/  LOP3.LUT R3, R3, 0xfffffffc, RZ, 0xc0, !PT ;  /* 0xfffffffc03037812 */ /* 0x000fe200078ec0ff */
[----:B------:R-:W-:-:S03]  /*0570*/  VOTEU.ALL UP1, P1 ;  /* 0x00000000003f7886 */ /* 0x000fc60000820000 */
[----:B------:R-:W0:Y:S01]  /*0580*/  @!UP0 S2UR UR7, SR_CgaCtaId ;  /* 0x00000000000789c3 */ /* 0x000e220000008800 */
[----:B------:R-:W-:Y:S01]  /*0590*/  @!UP0 UMOV UR6, 0x400 ;  /* 0x0000040000068882 */ /* 0x000fe20000000000 */
[----:B------:R-:W-:-:S04]  /*05a0*/  @!UP0 UIADD3 UR4, -UR4, 0x100000, URZ ;  /* 0x0010000004048890 */ /* 0x000fc8000fffe13f */
[----:B------:R-:W-:Y:S02]  /*05b0*/  @!UP0 USHF.L.U32 UR5, UR4, 0xb, URZ ;  /* 0x0000000b04058899 */ /* 0x000fe4000800063f */
[----:B------:R-:W-:Y:S01]  /*05c0*/  @!UP0 USHF.L.U32 UR4, UR4, 0x1, URZ ;  /* 0x0000000104048899 */ /* 0x000fe2000800063f */
[----:B------:R-:W-:Y:S01]  /*05d0*/  IMAD.IADD R0, R2, 0x1, -R3 ;  /* 0x0000000102007824 */ /* 0x000fe200078e0a03 */
[----:B------:R-:W-:Y:S01]  /*05e0*/  @!UP1 UMOV UR9, 0x400 ;  /* 0x0000040000099882 */ /* 0x000fe20000000000 */
[----:B------:R-:W-:Y:S01]  /*05f0*/  VOTEU.ALL UP2, P1 ;  /* 0x00000000003f7886 */ /* 0x000fe20000840000 */
[----:B------:R-:W-:Y:S01]  /*0600*/  VOTEU.ALL UP3, P1 ;  /* 0x00000000003f7886 */ /* 0x000fe20000860000 */
[----:B------:R-:W-:Y:S01]  /*0610*/  VOTEU.ALL UP4, P1 ;  /* 0x00000000003f7886 */ /* 0x000fe20000880000 */
[----:B------:R-:W1:Y:S01]  /*0620*/  @!UP1 S2UR UR10, SR_CgaCtaId ;  /* 0x00000000000a99c3 */ /* 0x000e620000008800 */
[----:B------:R-:W-:Y:S01]  /*0630*/  VOTEU.ALL UP5, P1 ;  /* 0x00000000003f7886 */ /* 0x000fe200008a0000 */
[----:B------:R-:W-:-:S04]  /*0640*/  SHF.R.S32.HI R3, RZ, 0x1f, R4 ;  /* 0x0000001fff037819 */ /* 0x000fc80000011404 */
[----:B------:R-:W-:-:S04]  /*0650*/  LEA.HI R3, R3, R4, RZ, 0x7 ;  /* 0x0000000403037211 */ /* 0x000fc800078f38ff */
[----:B------:R-:W-:-:S05]  /*0660*/  LOP3.LUT R3, R3, 0xffffff80, RZ, 0xc0, !PT ;  /* 0xffffff8003037812 */ /* 0x000fca00078ec0ff */
[----:B------:R-:W-:Y:S01]  /*0670*/  IMAD.IADD R3, R4, 0x1, -R3 ;  /* 0x0000000104037824 */ /* 0x000fe200078e0a03 */
[----:B0-----:R-:W-:Y:S02]  /*0680*/  @!UP0 ULEA UR8, UR7, UR6, 0x18 ;  /* 0x0000000607088291 */ /* 0x001fe4000f8ec03f */
[----:B------:R-:W-:-:S04]  /*0690*/  @!UP1 UIADD3 UR6, -UR11, 0x100000, URZ ;  /* 0x001000000b069890 */ /* 0x000fc8000fffe13f */
[----:B------:R-:W-:Y:S02]  /*06a0*/  @!UP1 USHF.L.U32 UR7, UR6, 0xb, URZ ;  /* 0x0000000b06079899 */ /* 0x000fe4000800063f */
[----:B------:R-:W-:Y:S01]  /*06b0*/  @!UP1 USHF.L.U32 UR6, UR6, 0x1, URZ ;  /* 0x0000000106069899 */ /* 0x000fe2000800063f */
[----:B------:R-:W-:Y:S01]  /*06c0*/  VOTEU.ALL UP0, P0 ;  /* 0x00000000003f7886 */ /* 0x000fe20000000000 */
[----:B-1----:R-:W-:Y:S01]  /*06d0*/  @!UP1 ULEA UR9, UR10, UR9, 0x18 ;  /* 0x000000090a099291 */ /* 0x002fe2000f8ec03f */
[----:B------:R-:W-:Y:S02]  /*06e0*/  VOTEU.ALL UP1, P0 ;  /* 0x00000000003f7886 */ /* 0x000fe40000020000 */
[----:B------:R-:W-:Y:S01]  /*06f0*/  ULDC.64 UR10, c[0x0][0x598] ;  /* 0x00016600000a7ab9 */ /* 0x000fe20000000a00 */
[----:B------:R-:W-:Y:S01]  /*0700*/  ISETP.NE.AND P0, PT, R0, 0x3, PT ;  /* 0x000000030000780c */ /* 0x000fe20003f05270 */
[----:B------:R-:W0:Y:S02]  /*0710*/  FENCE.VIEW.ASYNC.S ;  /* 0x00000000000073c6 */ /* 0x000e240000000000 */
[----:B0-----:R0:W1:Y:S01]  /*0720*/  @!UP0 SYNCS.EXCH.64 URZ, [UR8+0x110], UR4 ;  /* 0x00011004083f85b2 */ /* 0x0010620008000100 */
[----:B------:R-:W-:-:S02]  /*0730*/  ISETP.NE.U32.AND P1, PT, RZ, UR10, PT ;  /* 0x0000000aff007c0c */ /* 0x000fc4000bf25070 */
[----:B------:R-:W-:Y:S02]  /*0740*/  ISETP.EQ.OR P0, PT, R0, RZ, !P0 ;  /* 0x000000ff0000720c */ /* 0x000fe40004702670 */
[----:B------:R-:W-:Y:S02]  /*0750*/  ISETP.NE.AND.EX P1, PT, RZ, UR11, PT, P1 ;  /* 0x0000000bff007c0c */ /* 0x000fe4000bf25310 */
[----:B------:R-:W-:-:S04]  /*0760*/  ISETP.EQ.AND P0, PT, R8, RZ, P0 ;  /* 0x000000ff0800720c */ /* 0x000fc80000702270 */
[----:B------:R-:W-:-:S04]  /*0770*/  SEL R16, RZ, 0x1, !P0 ;  /* 0x00000001ff107807 */ /* 0x000fc80004000000 */
[----:B------:R-:W-:Y:S01]  /*0780*/  SEL R16, R16, 0x2, P3 ;  /* 0x0000000210107807 */ /* 0x000fe20001800000 */
[----:B------:R0:W1:Y:S01]  /*0790*/  @!UP1 SYNCS.EXCH.64 URZ, [UR8+0x118], UR4 ;  /* 0x00011804083f95b2 */ /* 0x0000620008000100 */
[----:B------:R-:W-:Y:S01]  /*07a0*/  NOP ;  /* 0x0000000000007918 */ /* 0x000fe20000000000 */
[----:B------:R0:W1:Y:S01]  /*07b0*/  @!UP2 SYNCS.EXCH.64 URZ, [UR9+0xf0], UR6 ;  /* 0x0000f006093fa5b2 */ /* 0x0000620008000100 */
[----:B------:R0:W1:Y:S01]  /*07c0*/  @!UP3 SYNCS.EXCH.64 URZ, [UR9+0xf8], UR6 ;  /* 0x0000f806093fb5b2 */ /* 0x0000620008000100 */
[----:B------:R0:W1:Y:S01]  /*07d0*/  @!UP4 SYNCS.EXCH.64 URZ, [UR9+0x100], UR6 ;  /* 0x00010006093fc5b2 */ /* 0x0000620008000100 */
[----:B------:R0:W1:Y:S01]  /*07e0*/  @!UP5 SYNCS.EXCH.64 URZ, [UR9+0x108], UR6 ;  /* 0x00010806093fd5b2 */ /* 0x0000620008000100 */
[----:B------:R-:W-:Y:S01]  /*07f0*/  NOP ;  /* 0x0000000000007918 */ /* 0x000fe20000000000 */
[----:B-1----:R-:W-:Y:S06]  /*0800*/  BAR.SYNC.DEFER_BLOCKING 0x0 ;  /* 0x0000000000007b1d */ /* 0x002fec0000010000 */
[----:B0-2---:R-:W-:Y:S05]  /*0810*/  @!P1 BRA `(.L_x_4) ;  /* 0x00000000001c9947 */ /* 0x005fea0003800000 */
[----:B------:R-:W0:Y:S02]  /*0820*/  LDC.64 R6, c[0x0][0x598] ;  /* 0x00016600ff067b82 */ /* 0x000e240000000a00 */
[----:B0-----:R-:W2:Y:S02]  /*0830*/  LDG.E.64 R6, desc[UR36][R6.64] ;  /* 0x0000002406067981 */ /* 0x001ea4000c1e1b00 */
[----:B--2---:R-:W-:-:S04]  /*0840*/  ISETP.NE.U32.AND P0, PT, R6, RZ, PT ;  /* 0x000000ff0600720c */ /* 0x004fc80003f05070 */
[----:B------:R-:W-:-:S13]  /*0850*/  ISETP.NE.AND.EX P0, PT, R7, RZ, PT, P0 ;  /* 0x000000ff0700720c */ /* 0x000fda0003f05300 */
[----:B------:R-:W-:Y:S05]  /*0860*/  @!P0 BRA `(.L_x_4) ;  /* 0x0000000000088947 */ /* 0x000fea0003800000 */
[----:B------:R1:W5:Y:S01]  /*0870*/  LD.E R56, desc[UR36][R6.64] ;  /* 0x0000002406387980 */ /* 0x000362000c101900 */
[----:B------:R-:W-:Y:S05]  /*0880*/  BRA `(.L_x_5) ;  /* 0x0000000000247947 */ /* 0x000fea0003800000 */
.L_x_4:
[----:B------:R-:W-:Y:S02]  /*0890*/  ULDC.64 UR4, c[0x0][0x588] ;  /* 0x0001620000047ab9 */ /* 0x000fe40000000a00 */
[----:B------:R-:W-:-:S04]  /*08a0*/  ISETP.NE.U32.AND P0, PT, RZ, UR4, PT ;  /* 0x00000004ff007c0c */ /* 0x000fc8000bf05070 */
[----:B------:R-:W-:-:S13]  /*08b0*/  ISETP.NE.AND.EX P0, PT, RZ, UR5, PT, P0 ;  /* 0x00000005ff007c0c */ /* 0x000fda000bf05300 */
[----:B------:R-:W-:Y:S05]  /*08c0*/  @!P0 BRA `(.L_x_6) ;  /* 0x00000000000c8947 */ /* 0x000fea0003800000 */
[----:B------:R-:W0:Y:S02]  /*08d0*/  LDC.64 R56, c[0x0][0x588] ;  /* 0x00016200ff387b82 */ /* 0x000e240000000a00 */
[----:B0-----:R0:W5:Y:S01]  /*08e0*/  LDG.E R56, desc[UR36][R56.64] ;  /* 0x0000002438387981 */ /* 0x001162000c1e1900 */
[----:B------:R-:W-:Y:S05]  /*08f0*/  BRA `(.L_x_5) ;  /* 0x0000000000087947 */ /* 0x000fea0003800000 */
.L_x_6:
[----:B------:R-:W-:Y:S02]  /*0900*/  ULDC UR4, c[0x0][0x580] ;  /* 0x0001600000047ab9 */ /* 0x000fe40000000800 */
[----:B------:R-:W-:-:S07]  /*0910*/  IMAD.U32 R56, RZ, RZ, UR4 ;  /* 0x00000004ff387e24 */ /* 0x000fce000f8e00ff */
.L_x_5:
[----:B------:R-:W-:Y:S02]  /*0920*/  ULDC.64 UR4, c[0x0][0x5a0] ;  /* 0x0001680000047ab9 */ /* 0x000fe40000000a00 */
[----:B------:R-:W-:-:S04]  /*0930*/  ISETP.NE.U32.AND P0, PT, RZ, UR4, PT ;  /* 0x00000004ff007c0c */ /* 0x000fc8000bf05070 */
[----:B------:R-:W-:-:S13]  /*0940*/  ISETP.NE.AND.EX P0, PT, RZ, UR5, PT, P0 ;  /* 0x00000005ff007c0c */ /* 0x000fda000bf05300 */
[----:B------:R-:W-:Y:S05]  /*0950*/  @!P0 BRA `(.L_x_7) ;  /* 0x00000000001c8947 */ /* 0x000fea0003800000 */
[----:B-1----:R-:W1:Y:S02]  /*0960*/  LDC.64 R6, c[0x0][0x5a0] ;  /* 0x00016800ff067b82 */ /* 0x002e640000000a00 */
[----:B-1----:R-:W2:Y:S02]  /*0970*/  LDG.E.64 R6, desc[UR36][R6.64] ;  /* 0x0000002406067981 */ /* 0x002ea4000c1e1b00 */
[----:B--2---:R-:W-:-:S04]  /*0980*/  ISETP.NE.U32.AND P0, PT, R6, RZ, PT ;  /* 0x000000ff0600720c */ /* 0x004fc80003f05070 */
[----:B------:R-:W-:-:S13]  /*0990*/  ISETP.NE.AND.EX P0, PT, R7, RZ, PT, P0 ;  /* 0x000000ff0700720c */ /* 0x000fda0003f05300 */
[----:B------:R-:W-:Y:S05]  /*09a0*/  @!P0 BRA `(.L_x_7) ;  /* 0x0000000000088947 */ /* 0x000fea0003800000 */
[----:B0-----:R2:W5:Y:S01]  /*09b0*/  LD.E R57, desc[UR36][R6.64] ;  /* 0x0000002406397980 */ /* 0x001562000c101900 */
[----:B------:R-:W-:Y:S05]  /*09c0*/  BRA `(.L_x_8) ;  /* 0x0000000000247947 */ /* 0x000fea0003800000 */
.L_x_7:
[----:B------:R-:W-:Y:S02]  /*09d0*/  ULDC.64 UR4, c[0x0][0x590] ;  /* 0x0001640000047ab9 */ /* 0x000fe40000000a00 */
[----:B------:R-:W-:-:S04]  /*09e0*/  ISETP.NE.U32.AND P0, PT, RZ, UR4, PT ;  /* 0x00000004ff007c0c */ /* 0x000fc8000bf05070 */
[----:B------:R-:W-:-:S13]  /*09f0*/  ISETP.NE.AND.EX P0, PT, RZ, UR5, PT, P0 ;  /* 0x00000005ff007c0c */ /* 0x000fda000bf05300 */
[----:B------:R-:W-:Y:S05]  /*0a00*/  @!P0 BRA `(.L_x_9) ;  /* 0x00000000000c8947 */ /* 0x000fea0003800000 */
[----:B-1----:R-:W0:Y:S02]  /*0a10*/  LDC.64 R6, c[0x0][0x590] ;  /* 0x00016400ff067b82 */ /* 0x002e240000000a00 */
[----:B0-----:R0:W5:Y:S01]  /*0a20*/  LDG.E R57, desc[UR36][R6.64] ;  /* 0x0000002406397981 */ /* 0x001162000c1e1900 */
[----:B------:R-:W-:Y:S05]  /*0a30*/  BRA `(.L_x_8) ;  /* 0x0000000000087947 */ /* 0x000fea0003800000 */
.L_x_9:
[----:B------:R-:W-:Y:S02]  /*0a40*/  ULDC UR4, c[0x0][0x584] ;  /* 0x0001610000047ab9 */ /* 0x000fe40000000800 */
[----:B0-----:R-:W-:-:S07]  /*0a50*/  IMAD.U32 R57, RZ, RZ, UR4 ;  /* 0x00000004ff397e24 */ /* 0x001fce000f8e00ff */
.L_x_8:
[----:B------:R-:W3:Y:S01]  /*0a60*/  LDC R2, c[0x0][0x65c] ;  /* 0x00019700ff027b82 */ /* 0x000ee20000000800 */
[----:B------:R-:W4:Y:S01]  /*0a70*/  S2R R14, SR_CTAID.Y ;  /* 0x00000000000e7919 */ /* 0x000f220000002600 */
[----:B------:R-:W-:Y:S01]  /*0a80*/  ULDC UR6, c[0x0][0x28c] ;  /* 0x0000a30000067ab9 */ /* 0x000fe20000000800 */
[----:B------:R-:W-:Y:S01]  /*0a90*/  ISETP.NE.AND P0, PT, R8, 0x2, PT ;  /* 0x000000020800780c */ /* 0x000fe20003f05270 */
[----:B------:R-:W-:Y:S01]  /*0aa0*/  UIADD3 UR6, UR6, 0x3f, URZ ;  /* 0x0000003f06067890 */ /* 0x000fe2000fffe03f */
[----:B012---:R-:W0:Y:S01]  /*0ab0*/  S2R R6, SR_CTAID.X ;  /* 0x0000000000067919 */ /* 0x007e220000002500 */
[----:B------:R-:W-:Y:S01]  /*0ac0*/  IMAD.MOV.U32 R7, RZ, RZ, RZ ;  /* 0x000000ffff077224 */ /* 0x000fe200078e00ff */
[----:B------:R-:W-:Y:S01]  /*0ad0*/  UMOV UR38, URZ ;  /* 0x0000003f00267c82 */ /* 0x000fe20008000000 */
[----:B------:R-:W-:Y:S01]  /*0ae0*/  USHF.R.S32.HI UR7, URZ, 0x1f, UR6 ;  /* 0x0000001f3f077899 */ /* 0x000fe20008011406 */
[----:B------:R-:W-:Y:S01]  /*0af0*/  UMOV UR39, URZ ;  /* 0x0000003f00277c82 */ /* 0x000fe20008000000 */
[----:B------:R-:W-:-:S02]  /*0b00*/  ULDC.64 UR8, c[0x0][0x650] ;  /* 0x0001940000087ab9 */ /* 0x000fc40000000a00 */
[----:B------:R-:W-:-:S04]  /*0b10*/  ULEA.HI UR7, UR7, UR6, URZ, 0x6 ;  /* 0x0000000607077291 */ /* 0x000fc8000f8f303f */
[----:B------:R-:W-:Y:S01]  /*0b20*/  USHF.R.S32.HI UR40, URZ, 0x6, UR7 ;  /* 0x000000063f287899 */ /* 0x000fe20008011407 */
[----:B---3--:R-:W-:-:S13]  /*0b30*/  ISETP.NE.AND P1, PT, R2, 0x1, PT ;  /* 0x000000010200780c */ /* 0x008fda0003f25270 */
[----:B------:R-:W0:Y:S01]  /*0b40*/  @P1 LDC R19, c[0x0][0x10] ;  /* 0x00000400ff131b82 */ /* 0x000e220000000800 */
[----:B----4-:R-:W-:Y:S02]  /*0b50*/  @P1 IMAD.MOV.U32 R8, RZ, RZ, R14 ;  /* 0x000000ffff081224 */ /* 0x010fe400078e000e */
[----:B------:R-:W-:Y:S02]  /*0b60*/  @P1 IMAD.MOV.U32 R9, RZ, RZ, RZ ;  /* 0x000000ffff091224 */ /* 0x000fe400078e00ff */
[----:B------:R-:W-:-:S03]  /*0b70*/  @P1 IMAD.MOV.U32 R17, RZ, RZ, RZ ;  /* 0x000000ffff111224 */ /* 0x000fc600078e00ff */
[----:B------:R-:W1:Y:S01]  /*0b80*/  @!P1 LDC R11, c[0x0][0xc] ;  /* 0x00000300ff0b9b82 */ /* 0x000e620000000800 */
[----:B------:R-:W-:Y:S01]  /*0b90*/  ULDC UR4, c[0x0][0xc] ;  /* 0x0000030000047ab9 */ /* 0x000fe20000000800 */
[----:B------:R-:W-:Y:S02]  /*0ba0*/  ULDC UR5, c[0x0][0x10] ;  /* 0x0000040000057ab9 */ /* 0x000fe40000000800 */
[----:B------:R-:W-:-:S04]  /*0bb0*/  UIMAD.WIDE.U32 UR4, UR4, UR5, URZ ;  /* 0x00000005040472a5 */ /* 0x000fc8000f8e003f */
[----:B------:R-:W2:Y:S01]  /*0bc0*/  LDC R2, c[0x0][0x14] ;  /* 0x00000500ff027b82 */ /* 0x000ea20000000800 */
[----:B0-----:R-:W-:-:S04]  /*0bd0*/  @P1 IMAD.WIDE.U32 R18, R6, R19, R8 ;  /* 0x0000001306121225 */ /* 0x001fc800078e0008 */
[----:B------:R-:W-:Y:S02]  /*0be0*/  @P1 IMAD.IADD R17, R19, 0x1, R17 ;  /* 0x0000000113111824 */ /* 0x000fe400078e0211 */
[----:B-1----:R-:W-:-:S04]  /*0bf0*/  @!P1 IMAD.WIDE.U32 R8, R11, R14, R6 ;  /* 0x0000000e0b089225 */ /* 0x002fc800078e0006 */
[----:B------:R-:W-:Y:S02]  /*0c00*/  @!P1 IMAD.MOV.U32 R18, RZ, RZ, R8 ;  /* 0x000000ffff129224 */ /* 0x000fe400078e0008 */
[----:B------:R-:W-:Y:S02]  /*0c10*/  @!P1 IMAD.MOV.U32 R17, RZ, RZ, R9 ;  /* 0x000000ffff119224 */ /* 0x000fe400078e0009 */
[----:B--2---:R-:W-:-:S04]  /*0c20*/  IMAD.WIDE.U32 R12, R2, UR4, RZ ;  /* 0x00000004020c7c25 */ /* 0x004fc8000f8e00ff */
[----:B------:R-:W-:Y:S01]  /*0c30*/  IMAD R23, R2, UR5, RZ ;  /* 0x0000000502177c24 */ /* 0x000fe2000f8e02ff */
[----:B------:R0:W-:Y:S03]  /*0c40*/  STL.64 [R1], R12 ;  /* 0x0000000c01007387 */ /* 0x0001e60000100a00 */
[----:B------:R-:W-:Y:S01]  /*0c50*/  IMAD.IADD R23, R13, 0x1, R23 ;  /* 0x000000010d177824 */ /* 0x000fe200078e0217 */
[----:B------:R-:W-:Y:S06]  /*0c60*/  @P0 BRA `(.L_x_10) ;  /* 0x0000000000240947 */ /* 0x000fec0003800000 */
[----:B------:R-:W-:Y:S01]  /*0c70*/  USHF.R.U32.HI UR4, URZ, 0x1, UR40 ;  /* 0x000000013f047899 */ /* 0x000fe20008011628 */
[----:B------:R-:W-:Y:S01]  /*0c80*/  IADD3 R18, P0, R18, R12, RZ ;  /* 0x0000000c12127210 */ /* 0x000fe20007f1e0ff */
[----:B------:R-:W-:Y:S02]  /*0c90*/  UISETP.GE.U32.AND UP0, UPT, UR40, 0xe, UPT ;  /* 0x0000000e2800788c */ /* 0x000fe4000bf06070 */
[----:B------:R-:W-:Y:S02]  /*0ca0*/  UIMAD.WIDE.U32 UR4, UR4, -0x6db6db6d, URZ ;  /* 0x92492493040478a5 */ /* 0x000fe4000f8e003f */
[----:B------:R-:W-:Y:S01]  /*0cb0*/  IMAD.X R17, R23, 0x1, R17, P0 ;  /* 0x0000000117117824 */ /* 0x000fe200000e0611 */
[----:B------:R-:W-:Y:S01]  /*0cc0*/  UMOV UR39, URZ ;  /* 0x0000003f00277c82 */ /* 0x000fe20008000000 */
[----:B------:R-:W-:-:S04]  /*0cd0*/  USHF.R.U32.HI UR4, URZ, 0x2, UR5 ;  /* 0x000000023f047899 */ /* 0x000fc80008011605 */
[----:B------:R-:W-:Y:S02]  /*0ce0*/  UIMAD UR38, UR4, -0xe, UR40 ;  /* 0xfffffff2042678a4 */ /* 0x000fe4000f8e0228 */
[----:B------:R-:W-:-:S12]  /*0cf0*/  @UP0 ULOP3.LUT UR39, UR4, 0x1, URZ, 0xc0, !UPT ;  /* 0x0000000104270892 */ /* 0x000fd8000f8ec03f */
.L_x_10:
[----:B------:R-:W-:Y:S01]  /*0d00*/  ISETP.GE.U32.AND P0, PT, R18, UR8, PT ;  /* 0x0000000812007c0c */ /* 0x000fe2000bf06070 */
[----:B------:R-:W-:Y:S01]  /*0d10*/  IMAD.MOV.U32 R19, RZ, RZ, -0x1 ;  /* 0xffffffffff137424 */ /* 0x000fe200078e00ff */
[----:B------:R-:W-:Y:S01]  /*0d20*/  PRMT R8, RZ, 0x7610, R8 ;  /* 0x00007610ff087816 */ /* 0x000fe20000000008 */
[----:B------:R-:W-:Y:S01]  /*0d30*/  IMAD.MOV.U32 R22, RZ, RZ, -0x1 ;  /* 0xffffffffff167424 */ /* 0x000fe200078e00ff */
[----:B------:R-:W-:Y:S01]  /*0d40*/  ISETP.GE.U32.AND.EX P0, PT, R17, UR9, PT, P0 ;  /* 0x0000000911007c0c */ /* 0x000fe2000bf06100 */
[----:B------:R-:W-:-:S12]  /*0d50*/  IMAD.MOV.U32 R2, RZ, RZ, -0x1 ;  /* 0xffffffffff027424 */ /* 0x000fd800078e00ff */
[----:B------:R-:W-:Y:S05]  /*0d60*/  @P0 BRA `(.L_x_11) ;  /* 0x00000004005c0947 */ /* 0x000fea0003800000 */
[----:B------:R-:W1:Y:S01]  /*0d70*/  LDC.64 R20, c[0x0][0x628] ;  /* 0x00018a00ff147b82 */ /* 0x000e620000000a00 */
[----:B------:R-:W-:Y:S02]  /*0d80*/  IMAD.MOV.U32 R8, RZ, RZ, R18 ;  /* 0x000000ffff087224 */ /* 0x000fe400078e0012 */
[----:B------:R-:W-:-:S05]  /*0d90*/  IMAD.MOV.U32 R9, RZ, RZ, R17 ;  /* 0x000000ffff097224 */ /* 0x000fca00078e0011 */
[----:B------:R-:W2:Y:S08]  /*0da0*/  LDC R2, c[0x0][0x630] ;  /* 0x00018c00ff027b82 */ /* 0x000eb00000000800 */
[----:B------:R-:W3:Y:S01]  /*0db0*/  LDC.64 R24, c[0x0][0x620] ;  /* 0x00018800ff187b82 */ /* 0x000ee20000000a00 */
[----:B-1----:R-:W-:-:S04]  /*0dc0*/  ISETP.NE.U32.AND P0, PT, R20, RZ, PT ;  /* 0x000000ff1400720c */ /* 0x002fc80003f05070 */
[----:B------:R-:W-:-:S13]  /*0dd0*/  ISETP.NE.AND.EX P0, PT, R21, RZ, PT, P0 ;  /* 0x000000ff1500720c */ /* 0x000fda0003f05300 */
[----:B--23--:R-:W-:Y:S05]  /*0de0*/  @!P0 BRA `(.L_x_12) ;  /* 0x0000000000288947 */ /* 0x00cfea0003800000 */
[----:B0-----:R-:W0:Y:S02]  /*0df0*/  LDC R13, c[0x0][0x634] ;  /* 0x00018d00ff0d7b82 */ /* 0x001e240000000800 */
[----:B0-----:R-:W-:-:S05]  /*0e00*/  IADD3 R13, P0, R18, R13, RZ ;  /* 0x0000000d120d7210 */ /* 0x001fca0007f1e0ff */
[----:B------:R-:W-:-:S04]  /*0e10*/  IMAD.X R15, RZ, RZ, R17, P0 ;  /* 0x000000ffff0f7224 */ /* 0x000fc800000e0611 */
[----:B------:R-:W-:-:S04]  /*0e20*/  IMAD.WIDE.U32 R8, R15, R20, RZ ;  /* 0x000000140f087225 */ /* 0x000fc800078e00ff */
[----:B------:R-:W-:-:S04]  /*0e30*/  IMAD.WIDE.U32 R10, P0, R13, R21, R8 ;  /* 0x000000150d0a7225 */ /* 0x000fc80007800008 */
[----:B------:R-:W-:-:S04]  /*0e40*/  IMAD.WIDE.U32 R8, R13, R20, RZ ;  /* 0x000000140d087225 */ /* 0x000fc800078e00ff */
[----:B------:R-:W-:Y:S01]  /*0e50*/  IMAD.X R13, RZ, RZ, RZ, P0 ;  /* 0x000000ffff0d7224 */ /* 0x000fe200000e06ff */
[----:B------:R-:W-:Y:S01]  /*0e60*/  IADD3 RZ, P0, R9, R10, RZ ;  /* 0x0000000a09ff7210 */ /* 0x000fe20007f1e0ff */
[----:B------:R-:W-:-:S04]  /*0e70*/  IMAD.MOV.U32 R12, RZ, RZ, R11 ;  /* 0x000000ffff0c7224 */ /* 0x000fc800078e000b */
[----:B------:R-:W-:-:S08]  /*0e80*/  IMAD.WIDE.U32.X R8, R15, R21, R12, P0 ;  /* 0x000000150f087225 */ /* 0x000fd000000e040c */
.L_x_12:
[-CC-:B------:R-:W-:Y:S01]  /*0e90*/  SHF.R.U64 R31, R8, R2.reuse, R9.reuse ;  /* 0x00000002081f7219 */ /* 0x180fe20000001209 */
[----:B0-----:R-:W0:Y:S01]  /*0ea0*/  LDC R12, c[0x0][0x618] ;  /* 0x00018600ff0c7b82 */ /* 0x001e220000000800 */
[----:B------:R-:W-:Y:S01]  /*0eb0*/  SHF.R.U32.HI R7, RZ, R2, R9 ;  /* 0x00000002ff077219 */ /* 0x000fe20000011609 */
[----:B------:R-:W-:Y:S01]  /*0ec0*/  ULDC UR4, c[0x0][0x150] ;  /* 0x0000540000047ab9 */ /* 0x000fe20000000800 */
[----:B------:R-:W-:Y:S01]  /*0ed0*/  IADD3 R11, P0, RZ, -R31, RZ ;  /* 0x8000001fff0b7210 */ /* 0x000fe20007f1e0ff */
[----:B------:R-:W-:Y:S01]  /*0ee0*/  IMAD.MOV.U32 R19, RZ, RZ, R17 ;  /* 0x000000ffff137224 */ /* 0x000fe200078e0011 */
[----:B------:R-:W-:-:S03]  /*0ef0*/  I2FP.F32.U32 R2, R6 ;  /* 0x0000000600027245 */ /* 0x000fc60000201000 */
[----:B------:R-:W1:Y:S01]  /*0f00*/  LDC.64 R26, c[0x0][0x640] ;  /* 0x00019000ff1a7b82 */ /* 0x000e620000000a00 */
[----:B------:R-:W-:Y:S02]  /*0f10*/  IMAD.X R13, RZ, RZ, ~R7, P0 ;  /* 0x000000ffff0d7224 */ /* 0x000fe400000e0e07 */
[----:B------:R-:W-:Y:S01]  /*0f20*/  FMUL R2, R2, UR4 ;  /* 0x0000000402027c20 */ /* 0x000fe20008400000 */
[----:B------:R-:W-:Y:S01]  /*0f30*/  IMAD.WIDE.U32 R8, R11, R24, R18 ;  /* 0x000000180b087225 */ /* 0x000fe200078e0012 */
[----:B------:R-:W-:-:S03]  /*0f40*/  ULDC UR4, c[0x0][0x154] ;  /* 0x0000550000047ab9 */ /* 0x000fc60000000800 */
[----:B------:R-:W-:Y:S01]  /*0f50*/  IMAD R10, R13, R24, RZ ;  /* 0x000000180d0a7224 */ /* 0x000fe200078e02ff */
[----:B------:R-:W2:Y:S01]  /*0f60*/  LDC R7, c[0x0][0x144] ;  /* 0x00005100ff077b82 */ /* 0x000ea20000000800 */
[----:B------:R-:W3:Y:S02]  /*0f70*/  F2I.U32.TRUNC.NTZ R2, R2 ;  /* 0x0000000200027305 */ /* 0x000ee4000020f000 */
[----:B------:R-:W-:-:S04]  /*0f80*/  IMAD R11, R11, R25, R10 ;  /* 0x000000190b0b7224 */ /* 0x000fc800078e020a */
[----:B------:R-:W-:Y:S01]  /*0f90*/  IMAD.IADD R9, R9, 0x1, R11 ;  /* 0x0000000109097824 */ /* 0x000fe200078e020b */
[----:B------:R-:W4:Y:S01]  /*0fa0*/  LDC R22, c[0x0][0x608] ;  /* 0x00018200ff167b82 */ /* 0x000f220000000800 */
[----:B------:R-:W-:-:S03]  /*0fb0*/  IMAD.MOV.U32 R11, RZ, RZ, -0x1 ;  /* 0xffffffffff0b7424 */ /* 0x000fc600078e00ff */
[--C-:B0-----:R-:W-:Y:S02]  /*0fc0*/  SHF.R.U64 R20, R8, R12, R9.reuse ;  /* 0x0000000c08147219 */ /* 0x101fe40000001209 */
[----:B------:R-:W-:Y:S02]  /*0fd0*/  I2FP.F32.U32 R8, R14 ;  /* 0x0000000e00087245 */ /* 0x000fe40000201000 */
[----:B------:R-:W0:Y:S01]  /*0fe0*/  LDC R24, c[0x0][0x658] ;  /* 0x00019600ff187b82 */ /* 0x000e220000000800 */
[----:B-1----:R-:W-:Y:S01]  /*0ff0*/  ISETP.NE.U32.AND P0, PT, R26, RZ, PT ;  /* 0x000000ff1a00720c */ /* 0x002fe20003f05070 */
[----:B---3--:R-:W-:Y:S02]  /*1000*/  IMAD.MOV R10, RZ, RZ, -R2 ;  /* 0x000000ffff0a7224 */ /* 0x008fe400078e0a02 */
[----:B------:R-:W-:Y:S01]  /*1010*/  FMUL R8, R8, UR4 ;  /* 0x0000000408087c20 */ /* 0x000fe20008400000 */
[----:B------:R-:W-:Y:S02]  /*1020*/  SHF.R.U32.HI R9, RZ, R12, R9 ;  /* 0x0000000cff097219 */ /* 0x000fe40000011609 */
[----:B------:R-:W-:Y:S01]  /*1030*/  ISETP.NE.AND.EX P0, PT, R27, RZ, PT, P0 ;  /* 0x000000ff1b00720c */ /* 0x000fe20003f05300 */
[----:B------:R1:W3:Y:S01]  /*1040*/  F2I.U32.TRUNC.NTZ R15, R8 ;  /* 0x00000008000f7305 */ /* 0x0002e2000020f000 */
[----:B------:R-:W1:Y:S01]  /*1050*/  LDC R19, c[0x0][0x148] ;  /* 0x00005200ff137b82 */ /* 0x000e620000000800 */
[----:B--2---:R-:W-:-:S07]  /*1060*/  IMAD R2, R7, R10, R6 ;  /* 0x0000000a07027224 */ /* 0x004fce00078e0206 */
[----:B------:R-:W2:Y:S01]  /*1070*/  LDC R25, c[0x0][0x600] ;  /* 0x00018000ff197b82 */ /* 0x000ea20000000800 */
[-CC-:B----4-:R-:W-:Y:S02]  /*1080*/  SHF.R.U64 R32, R20, R22.reuse, R9.reuse ;  /* 0x0000001614207219 */ /* 0x190fe40000001209 */
[----:B------:R-:W-:Y:S01]  /*1090*/  SHF.R.U32.HI R7, RZ, R22, R9 ;  /* 0x00000016ff077219 */ /* 0x000fe20000011609 */
[----:B------:R-:W-:-:S04]  /*10a0*/  IMAD.MOV.U32 R9, RZ, RZ, 0x1 ;  /* 0x00000001ff097424 */ /* 0x000fc800078e00ff */
[----:B------:R-:W4:Y:S01]  /*10b0*/  LDC R28, c[0x0][0x648] ;  /* 0x00019200ff1c7b82 */ /* 0x000f220000000800 */
[-C--:B0-----:R-:W-:Y:S02]  /*10c0*/  SHF.L.U32 R6, R11, R24.reuse, RZ ;  /* 0x000000180b067219 */ /* 0x081fe400000006ff */
[--C-:B------:R-:W-:Y:S02]  /*10d0*/  SHF.R.U64 R22, R32, R24, R7.reuse ;  /* 0x0000001820167219 */ /* 0x100fe40000001207 */
[----:B------:R-:W-:Y:S02]  /*10e0*/  LOP3.LUT R13, RZ, R6, RZ, 0x33, !PT ;  /* 0x00000006ff0d7212 */ /* 0x000fe400078e33ff */
[-C--:B------:R-:W-:Y:S01]  /*10f0*/  SHF.R.U32.HI R7, RZ, R24.reuse, R7 ;  /* 0x00000018ff077219 */ /* 0x080fe20000011607 */
[----:B------:R-:W0:Y:S01]  /*1100*/  LDC R29, c[0x0][0x638] ;  /* 0x00018e00ff1d7b82 */ /* 0x000e220000000800 */
[----:B------:R-:W-:Y:S01]  /*1110*/  SHF.L.U32 R12, R9, R24, RZ ;  /* 0x00000018090c7219 */ /* 0x000fe200000006ff */
[----:B------:R-:W-:-:S06]  /*1120*/  IMAD.MOV.U32 R6, RZ, RZ, R22 ;  /* 0x000000ffff067224 */ /* 0x000fcc00078e0016 */
[----:B------:R-:W0:Y:S01]  /*1130*/  LDC R30, c[0x0][0x610] ;  /* 0x00018400ff1e7b82 */ /* 0x000e220000000800 */
[----:B-1-3--:R-:W-:Y:S05]  /*1140*/  @!P0 BRA `(.L_x_13) ;  /* 0x0000000000288947 */ /* 0x00afea0003800000 */
[----:B------:R-:W1:Y:S02]  /*1150*/  LDC R11, c[0x0][0x64c] ;  /* 0x00019300ff0b7b82 */ /* 0x000e640000000800 */
[----:B-1----:R-:W-:-:S05]  /*1160*/  IADD3 R11, P0, R22, R11, RZ ;  /* 0x0000000b160b7210 */ /* 0x002fca0007f1e0ff */
        /* <DEDUP_REMOVED lines=8> */
.L_x_13:
[----:B----4-:R-:W-:Y:S01]  /*11f0*/  SHF.R.U64 R6, R6, R28, R7 ;  /* 0x0000001c06067219 */ /* 0x010fe20000001207 */
[----:B--2---:R-:W-:Y:S01]  /*1200*/  VIADD R7, R25, 0xffffffff ;  /* 0xffffffff19077836 */ /* 0x004fe20000000000 */
[----:B------:R-:W-:Y:S01]  /*1210*/  LOP3.LUT R13, R32, R13, RZ, 0xc0, !PT ;  /* 0x0000000d200d7212 */ /* 0x000fe200078ec0ff */
[----:B------:R-:W-:Y:S02]  /*1220*/  IMAD.MOV R15, RZ, RZ, -R15 ;  /* 0x000000ffff0f7224 */ /* 0x000fe400078e0a0f */
[----:B------:R-:W-:Y:S01]  /*1230*/  IMAD.MOV R8, RZ, RZ, -R6 ;  /* 0x000000ffff087224 */ /* 0x000fe200078e0a06 */
[----:B------:R-:W-:Y:S01]  /*1240*/  LOP3.LUT R7, R20, R7, RZ, 0xc0, !PT ;  /* 0x0000000714077212 */ /* 0x000fe200078ec0ff */
[----:B------:R-:W-:Y:S02]  /*1250*/  IMAD R13, R12, R6, R13 ;  /* 0x000000060c0d7224 */ /* 0x000fe400078e020d */
[----:B------:R-:W-:Y:S02]  /*1260*/  @P1 IMAD R2, R19, R15, R14 ;  /* 0x0000000f13021224 */ /* 0x000fe400078e020e */
[----:B0-----:R-:W-:-:S02]  /*1270*/  IMAD R6, R8, R29, R22 ;  /* 0x0000001d08067224 */ /* 0x001fc400078e0216 */
[----:B------:R-:W-:Y:S02]  /*1280*/  IMAD R2, R13, R30, R2 ;  /* 0x0000001e0d027224 */ /* 0x000fe400078e0202 */
[----:B------:R-:W-:Y:S02]  /*1290*/  IMAD R19, R6, R25, R7 ;  /* 0x0000001906137224 */ /* 0x000fe400078e0207 */
[----:B------:R-:W-:-:S03]  /*12a0*/  IMAD.MOV.U32 R8, RZ, RZ, 0x1 ;  /* 0x00000001ff087424 */ /* 0x000fc600078e00ff */
[----:B------:R-:W-:Y:S02]  /*12b0*/  SEL R22, R19, R2, !P1 ;  /* 0x0000000213167207 */ /* 0x000fe40004800000 */
[----:B------:R-:W-:Y:S01]  /*12c0*/  SEL R19, R2, R19, !P1 ;  /* 0x0000001302137207 */ /* 0x000fe20004800000 */
[----:B------:R-:W-:-:S07]  /*12d0*/  IMAD.MOV.U32 R2, RZ, RZ, R31 ;  /* 0x000000ffff027224 */ /* 0x000fce00078e001f */
.L_x_11:
[----:B------:R-:W-:Y:S05]  /*12e0*/  @!P2 BRA `(.L_x_14) ;  /* 0x000000380018a947 */ /* 0x000fea0003800000 */
[----:B------:R-:W-:-:S13]  /*12f0*/  ISETP.GT.U32.AND P0, PT, R33, 0x1, PT ;  /* 0x000000012100780c */ /* 0x000fda0003f04070 */
[----:B------:R-:W-:Y:S05]  /*1300*/  @P0 EXIT ;  /* 0x000000000000094d */ /* 0x000fea0003800000 */
.L_x_15:
[----:B------:R-:W-:-:S08]  /*1310*/  NOP ;  /* 0x0000000000007918 */ /* 0x000fd00000000000 */
[----:B------:R-:W1:Y:S02]  /*1320*/  USETMAXREG.TRY_ALLOC.CTAPOOL UP0, 0xe8 ;  /* 0x000000e8000079c8 */ /* 0x000e640008000600 */
[----:B-1----:R-:W-:-:S13]  /*1330*/  PLOP3.LUT P0, PT, PT, PT, UP0, 0x80, 0x0 ;  /* 0x000000000000781c */ /* 0x002fda0003f0f008 */
[----:B------:R-:W-:Y:S05]  /*1340*/  @!P0 BRA `(.L_x_15) ;  /* 0xfffffffc00f08947 */ /* 0x000fea000383ffff */
[----:B------:R-:W-:-:S13]  /*1350*/  LOP3.LUT P0, RZ, R8, 0xff, RZ, 0xc0, !PT ;  /* 0x000000ff08ff7812 */ /* 0x000fda000780c0ff */
[----:B------:R-:W-:Y:S05]  /*1360*/  @!P0 EXIT ;  /* 0x000000000000894d */ /* 0x000fea0003800000 */
[----:B------:R-:W1:Y:S01]  /*1370*/  S2UR UR4, SR_CgaCtaId ;  /* 0x00000000000479c3 */ /* 0x000e620000008800 */
[----:B------:R-:W-:Y:S01]  /*1380*/  VIADD R6, R5, 0xffffffff ;  /* 0xffffffff05067836 */ /* 0x000fe20000000000 */
[----:B------:R-:W-:Y:S01]  /*1390*/  SHF.R.S32.HI R0, RZ, 0x1f, R3 ;  /* 0x0000001fff007819 */ /* 0x000fe20000011403 */
[----:B------:R-:W-:Y:S01]  /*13a0*/  UMOV UR41, 0x400 ;  /* 0x0000040000297882 */ /* 0x000fe20000000000 */
[----:B------:R-:W-:Y:S01]  /*13b0*/  UISETP.LT.AND UP0, UPT, UR40, 0x1, UPT ;  /* 0x000000012800788c */ /* 0x000fe2000bf01270 */
[----:B------:R-:W-:Y:S01]  /*13c0*/  LOP3.LUT R70, R16, 0x1, RZ, 0xfc, !PT ;  /* 0x0000000110467812 */ /* 0x000fe200078efcff */
[----:B------:R-:W-:Y:S01]  /*13d0*/  ULDC UR6, c[0x0][0x284] ;  /* 0x0000a10000067ab9 */ /* 0x000fe20000000800 */
[----:B------:R-:W-:Y:S01]  /*13e0*/  R2UR UR42, R6 ;  /* 0x00000000062a72ca */ /* 0x000fe200000e0000 */
[----:B------:R-:W-:Y:S01]  /*13f0*/  USEL UR43, UR40, 0x1, UP0 ;  /* 0x00000001282b7887 */ /* 0x000fe20008000000 */
[CC--:B------:R-:W-:Y:S01]  /*1400*/  LEA.HI R4, R0.reuse, R3.reuse, RZ, 0x2 ;  /* 0x0000000300047211 */ /* 0x0c0fe200078f10ff */
[----:B------:R-:W-:Y:S01]  /*1410*/  USHF.L.U32 UR46, UR40, 0x1, URZ ;  /* 0x00000001282e7899 */ /* 0x000fe2000800063f */
[----:B------:R-:W-:Y:S01]  /*1420*/  LEA.HI R0, R0, R3, RZ, 0x5 ;  /* 0x0000000300007211 */ /* 0x000fe200078f28ff */
[----:B------:R-:W-:Y:S01]  /*1430*/  UIADD3 UR43, -UR43, UR40, URZ ;  /* 0x000000282b2b7290 */ /* 0x000fe2000fffe13f */
[----:B------:R-:W-:-:S02]  /*1440*/  SHF.R.S32.HI R58, RZ, 0x2, R4 ;  /* 0x00000002ff3a7819 */ /* 0x000fc40000011404 */
[----:B------:R-:W-:Y:S02]  /*1450*/  SHF.R.S32.HI R5, RZ, 0x1f, R4 ;  /* 0x0000001fff057819 */ /* 0x000fe40000011404 */
[----:B------:R-:W-:Y:S02]  /*1460*/  LOP3.LUT R60, R4, 0xfffffffc, RZ, 0xc0, !PT ;  /* 0xfffffffc043c7812 */ /* 0x000fe400078ec0ff */
[----:B------:R-:W-:Y:S01]  /*1470*/  LEA.HI R5, R5, R58, RZ, 0x3 ;  /* 0x0000003a05057211 */ /* 0x000fe200078f18ff */
[----:B------:R-:W-:Y:S01]  /*1480*/  USHF.L.U32 UR42, UR42, 0x3, URZ ;  /* 0x000000032a2a7899 */ /* 0x000fe2000800063f */
[----:B------:R-:W-:Y:S01]  /*1490*/  ISETP.NE.AND P0, PT, R6, RZ, PT ;  /* 0x000000ff0600720c */ /* 0x000fe20003f05270 */
[----:B------:R-:W-:Y:S01]  /*14a0*/  IMAD.IADD R60, R3, 0x1, -R60 ;  /* 0x00000001033c7824 */ /* 0x000fe200078e0a3c */
[----:B------:R-:W-:Y:S01]  /*14b0*/  LOP3.LUT R5, R5, 0xfffffff8, RZ, 0xc0, !PT ;  /* 0xfffffff805057812 */ /* 0x000fe200078ec0ff */
[----:B-1----:R-:W-:Y:S01]  /*14c0*/  ULEA UR41, UR4, UR41, 0x18 ;  /* 0x0000002904297291 */ /* 0x002fe2000f8ec03f */
[----:B------:R-:W-:Y:S01]  /*14d0*/  SEL R71, RZ, 0x1, P0 ;  /* 0x00000001ff477807 */ /* 0x000fe20000000000 */
[----:B------:R-:W-:-:S02]  /*14e0*/  IMAD.U32 R62, RZ, RZ, UR42 ;  /* 0x0000002aff3e7e24 */ /* 0x000fc4000f8e00ff */
[----:B------:R-:W-:Y:S01]  /*14f0*/  UIADD3 UR47, UR41, 0xf0, URZ ;  /* 0x000000f0292f7890 */ /* 0x000fe2000fffe03f */
[----:B------:R-:W-:Y:S01]  /*1500*/  IMAD.IADD R58, R58, 0x1, -R5 ;  /* 0x000000013a3a7824 */ /* 0x000fe200078e0a05 */
[----:B------:R-:W-:Y:S01]  /*1510*/  UIADD3 UR4, UR41, 0x200, URZ ;  /* 0x0000020029047890 */ /* 0x000fe2000fffe03f */
[----:B------:R-:W-:Y:S01]  /*1520*/  SHF.R.S32.HI R5, RZ, 0x5, R0 ;  /* 0x00000005ff057819 */ /* 0x000fe20000011400 */
[----:B------:R-:W-:Y:S01]  /*1530*/  UIADD3 UR5, UR41, 0x1c200, URZ ;  /* 0x0001c20029057890 */ /* 0x000fe2000fffe03f */
[C---:B------:R-:W-:Y:S01]  /*1540*/  LOP3.LUT R64, R62.reuse, 0x8, RZ, 0xc0, !PT ;  /* 0x000000083e407812 */ /* 0x040fe200078ec0ff */
[----:B------:R-:W-:Y:S01]  /*1550*/  USHF.R.U32.HI UR4, URZ, 0x4, UR4 ;  /* 0x000000043f047899 */ /* 0x000fe20008011604 */
[--C-:B------:R-:W-:Y:S01]  /*1560*/  SHF.R.S32.HI R59, RZ, 0x1f, R58.reuse ;  /* 0x0000001fff3b7819 */ /* 0x100fe2000001143a */
[----:B------:R-:W-:Y:S01]  /*1570*/  USHF.R.U32.HI UR5, URZ, 0x4, UR5 ;  /* 0x000000043f057899 */ /* 0x000fe20008011605 */
[C-C-:B------:R-:W-:Y:S01]  /*1580*/  IMAD R65, R5.reuse, -0x10, -R58.reuse ;  /* 0xfffffff005417824 */ /* 0x140fe200078e0a3a */
[----:B------:R-:W-:Y:S01]  /*1590*/  ULOP3.LUT UR4, UR4, 0x3fff, URZ, 0xc0, !UPT ;  /* 0x00003fff04047892 */ /* 0x000fe2000f8ec03f */
[----:B------:R-:W-:Y:S01]  /*15a0*/  IMAD.U32 R61, RZ, RZ, UR47 ;  /* 0x0000002fff3d7e24 */ /* 0x000fe2000f8e00ff */
[----:B------:R-:W-:Y:S01]  /*15b0*/  ULOP3.LUT UR5, UR5, 0x3fff, URZ, 0xc0, !UPT ;  /* 0x00003fff05057892 */ /* 0x000fe2000f8ec03f */
[----:B------:R-:W-:Y:S01]  /*15c0*/  IMAD.WIDE R58, R5, 0x10, R58 ;  /* 0x00000010053a7825 */ /* 0x000fe200078e023a */
[----:B------:R-:W-:Y:S01]  /*15d0*/  LOP3.LUT R62, R62, 0x8, RZ, 0xc, !PT ;  /* 0x000000083e3e7812 */ /* 0x000fe200078e0cff */
[----:B------:R-:W-:Y:S01]  /*15e0*/  ULOP3.LUT UR44, UR4, 0x10000, URZ, 0xfc, !UPT ;  /* 0x00010000042c7892 */ /* 0x000fe2000f8efc3f */
[----:B------:R-:W-:Y:S01]  /*15f0*/  LOP3.LUT R64, R64, 0x18, RZ, 0x3c, !PT ;  /* 0x0000001840407812 */ /* 0x000fe200078e3cff */
[----:B------:R-:W-:Y:S01]  /*1600*/  VIADD R63, R61, UR42 ;  /* 0x0000002a3d3f7c36 */ /* 0x000fe20008000000 */
[----:B------:R-:W-:Y:S01]  /*1610*/  ULOP3.LUT UR45, UR5, 0x10000, URZ, 0xfc, !UPT ;  /* 0x00010000052d7892 */ /* 0x000fe2000f8efc3f */
[----:B------:R-:W-:-:S11]  /*1620*/  VIADD R65, R65, UR6 ;  /* 0x0000000641417c36 */ /* 0x000fd60008000000 */
.L_x_99:
[----:B------:R-:W-:Y:S01]  /*1630*/  SHF.L.U32 R0, R71, 0x1f, RZ ;  /* 0x0000001f47007819 */ /* 0x000fe200000006ff */
[----:B------:R-:W-:Y:S02]  /*1640*/  ULDC UR4, c[0x0][0x28c] ;  /* 0x0000a30000047ab9 */ /* 0x000fe40000000800 */
[----:B------:R-:W-:Y:S01]  /*1650*/  ISETP.LT.AND P1, PT, RZ, UR4, PT ;  /* 0x00000004ff007c0c */ /* 0x000fe2000bf21270 */
[----:B-1----:R-:W1:Y:S02]  /*1660*/  SYNCS.PHASECHK.TRANS64.TRYWAIT P0, [R61+UR42], R0 ;  /* 0x000000003d0075a7 */ /* 0x002e64000800016a */
[----:B-1-34-:R-:W-:Y:S10]  /*1670*/  @!P0 BRA `(.L_x_16) ;  /* 0x0000004800908947 */ /* 0x01aff40003800000 */
.L_x_131:
[----:B------:R-:W-:Y:S05]  /*1680*/  @P1 BRA `(.L_x_17) ;  /* 0x0000000000401947 */ /* 0x000fea0003800000 */
[----:B-1----:R-:W-:Y:S01]  /*1690*/  MOV R0, 0x0 ;  /* 0x0000000000007802 */ /* 0x002fe20000000f00 */
[----:B------:R-:W-:Y:S01]  /*16a0*/  ULDC.64 UR4, c[0x4][0x68] ;  /* 0x01001a0000047ab9 */ /* 0x000fe20000000a00 */
[----:B------:R-:W-:Y:S01]  /*16b0*/  ULDC.64 UR6, c[0x4][0x8] ;  /* 0x0100020000067ab9 */ /* 0x000fe20000000a00 */
[----:B------:R-:W-:Y:S01]  /*16c0*/  IMAD.U32 R4, RZ, RZ, UR4 ;  /* 0x00000004ff047e24 */ /* 0x000fe2000f8e00ff */
[----:B------:R1:W2:Y:S01]  /*16d0*/  LDC.64 R14, c[0x4][R0] ;  /* 0x01000000000e7b82 */ /* 0x0002a20000000a00 */
[----:B------:R-:W-:Y:S01]  /*16e0*/  IMAD.U32 R5, RZ, RZ, UR5 ;  /* 0x00000005ff057e24 */ /* 0x000fe2000f8e00ff */
[----:B------:R-:W-:Y:S01]  /*16f0*/  ULDC.64 UR4, c[0x4][0x70] ;  /* 0x01001c0000047ab9 */ /* 0x000fe20000000a00 */
[----:B------:R-:W-:Y:S02]  /*1700*/  IMAD.U32 R10, RZ, RZ, UR6 ;  /* 0x00000006ff0a7e24 */ /* 0x000fe4000f8e00ff */
[----:B------:R-:W-:Y:S02]  /*1710*/  IMAD.U32 R6, RZ, RZ, UR4 ;  /* 0x00000004ff067e24 */ /* 0x000fe4000f8e00ff */
[----:B------:R-:W-:-:S02]  /*1720*/  IMAD.U32 R7, RZ, RZ, UR5 ;  /* 0x00000005ff077e24 */ /* 0x000fc4000f8e00ff */
[----:B------:R-:W-:Y:S02]  /*1730*/  IMAD.U32 R11, RZ, RZ, UR7 ;  /* 0x00000007ff0b7e24 */ /* 0x000fe4000f8e00ff */
[----:B------:R-:W-:Y:S02]  /*1740*/  IMAD.MOV.U32 R8, RZ, RZ, 0x1e1 ;  /* 0x000001e1ff087424 */ /* 0x000fe400078e00ff */
[----:B0-----:R-:W-:Y:S02]  /*1750*/  IMAD.MOV.U32 R12, RZ, RZ, 0x1 ;  /* 0x00000001ff0c7424 */ /* 0x001fe400078e00ff */
[----:B-1----:R-:W-:-:S07]  /*1760*/  IMAD.MOV.U32 R13, RZ, RZ, RZ ;  /* 0x000000ffff0d7224 */ /* 0x002fce00078e00ff */
[----:B------:R-:W-:-:S07]  /*1770*/  LEPC R20, `(.L_x_17) ;  /* 0x000000001014794e */ /* 0x000fce0000000000 */
[----:B--2--5:R-:W-:Y:S05]  /*1780*/  CALL.ABS.NOINC R14 ;  /* 0x000000000e007343 */ /* 0x024fea0003c00000 */
.L_x_17:
[----:B------:R-:W-:-:S13]  /*1790*/  ISETP.NE.AND P0, PT, R70, 0x3, PT ;  /* 0x000000034600780c */ /* 0x000fda0003f05270 */
[----:B------:R-:W-:Y:S05]  /*17a0*/  @!P0 BRA `(.L_x_18) ;  /* 0x0000000000048947 */ /* 0x000fea0003800000 */
[----:B------:R-:W-:Y:S01]  /*17b0*/  BPT.TRAP 0x1 ;  /* 0x000000040000795c */ /* 0x000fe20000300000 */
.L_x_18:
[----:B------:R-:W-:Y:S02]  /*17c0*/  IMAD.U32 R3, RZ, RZ, UR38 ;  /* 0x00000026ff037e24 */ /* 0x000fe4000f8e00ff */
[----:B-1----:R-:W-:-:S03]  /*17d0*/  IMAD.U32 R0, RZ, RZ, UR39 ;  /* 0x00000027ff007e24 */ /* 0x002fc6000f8e00ff */
[----:B------:R-:W-:Y:S02]  /*17e0*/  LEA R3, R3, UR41, 0x3 ;  /* 0x0000002903037c11 */ /* 0x000fe4000f8e18ff */
[----:B------:R-:W-:-:S04]  /*17f0*/  SHF.L.U32 R0, R0, 0x1f, RZ ;  /* 0x0000001f00007819 */ /* 0x000fc800000006ff */
[----:B------:R1:W2:Y:S01]  /*1800*/  SYNCS.PHASECHK.TRANS64.TRYWAIT P1, [R3+URZ], R0 ;  /* 0x00000000030075a7 */ /* 0x0002a2000802017f */
[----:B------:R-:W-:Y:S05]  /*1810*/  @!P0 BRA `(.L_x_19) ;  /* 0x0000000000048947 */ /* 0x000fea0003800000 */
[----:B------:R-:W-:Y:S01]  /*1820*/  BPT.TRAP 0x1 ;  /* 0x000000040000795c */ /* 0x000fe20000300000 */
.L_x_19:
[----:B--2---:R-:W-:Y:S05]  /*1830*/  @P1 BRA `(.L_x_20) ;  /* 0x0000000000081947 */ /* 0x004fea0003800000 */
[----:B------:R-:W2:Y:S02]  /*1840*/  SYNCS.PHASECHK.TRANS64.TRYWAIT P1, [R3+URZ], R0 ;  /* 0x00000000030075a7 */ /* 0x000ea4000802017f */
[----:B--2---:R-:W-:Y:S05]  /*1850*/  @!P1 BRA `(.L_x_21) ;  /* 0x00000048002c9947 */ /* 0x004fea0003800000 */
.L_x_20:
[----:B------:R-:W-:Y:S05]  /*1860*/  WARPSYNC.ALL ;  /* 0x0000000000007948 */ /* 0x000fea0003800000 */
[----:B------:R-:W-:Y:S01]  /*1870*/  ULEA UR8, UR38, UR44, 0x9 ;  /* 0x0000002c26087291 */ /* 0x000fe2000f8e483f */
[----:B------:R-:W-:Y:S01]  /*1880*/  WARPGROUP.ARRIVE ;  /* 0x00000000000079c5 */ /* 0x000fe20000000000 */
[----:B------:R-:W-:Y:S01]  /*1890*/  ULEA UR9, UR38, UR45, 0x9 ;  /* 0x0000002d26097291 */ /* 0x000fe2000f8e483f */
[----:B-12---:R-:W-:Y:S01]  /*18a0*/  IMAD.U32 R0, RZ, RZ, UR43 ;  /* 0x0000002bff007e24 */ /* 0x006fe2000f8e00ff */
[----:B------:R-:W-:Y:S01]  /*18b0*/  UMOV UR5, 0x40000040 ;  /* 0x4000004000057882 */ /* 0x000fe20000000000 */
[----:B------:R-:W-:-:S02]  /*18c0*/  UMOV UR7, 0x40000040 ;  /* 0x4000004000077882 */ /* 0x000fc40000000000 */
[----:B------:R-:W-:Y:S01]  /*18d0*/  UMOV UR4, UR8 ;  /* 0x0000000800047c82 */ /* 0x000fe20008000000 */
[----:B------:R-:W-:Y:S01]  /*18e0*/  ISETP.GE.AND P1, PT, R0, 0x1, PT ;  /* 0x000000010000780c */ /* 0x000fe20003f26270 */
[----:B------:R-:W-:Y:S02]  /*18f0*/  UMOV UR6, UR9 ;  /* 0x0000000900067c82 */ /* 0x000fe40008000000 */
[----:B------:R-:W-:Y:S01]  /*1900*/  HGMMA.64x64x16.F32.BF16 R24, gdesc[UR4], RZ, !UPT, gsb0 ;  /* 0x00e00000041879f0 */ /* 0x000fe2000c0018ff */
[----:B------:R-:W-:Y:S02]  /*1910*/  UIADD3 UR4, UR8, 0x2, URZ ;  /* 0x0000000208047890 */ /* 0x000fe4000fffe03f */
[----:B------:R-:W-:Y:S01]  /*1920*/  UIADD3 UR6, UR9, 0x2, URZ ;  /* 0x0000000209067890 */ /* 0x000fe2000fffe03f */
[----:B------:R-:W-:Y:S01]  /*1930*/  UMOV UR5, 0x40000040 ;  /* 0x4000004000057882 */ /* 0x000fe20000000000 */
[----:B------:R-:W-:Y:S01]  /*1940*/  UMOV UR7, 0x40000040 ;  /* 0x4000004000077882 */ /* 0x000fe20000000000 */
[----:B------:R-:W-:-:S02]  /*1950*/  WARPGROUP.DEPBAR.LE gsb0, 0x0 ;  /* 0x00008000000079c5 */ /* 0x000fc40000010000 */
[----:B------:R-:W-:-:S06]  /*1960*/  WARPGROUP.ARRIVE ;  /* 0x00000000000079c5 */ /* 0x000fcc0000000000 */
[----:B------:R-:W-:Y:S01]  /*1970*/  HGMMA.64x64x16.F32.BF16 R24, gdesc[UR4], R24, gsb0 ;  /* 0x00e00000041879f0 */ /* 0x000fe20008001818 */
[----:B------:R-:W-:Y:S02]  /*1980*/  UIADD3 UR4, UR8, 0x4, URZ ;  /* 0x0000000408047890 */ /* 0x000fe4000fffe03f */
[----:B------:R-:W-:Y:S01]  /*1990*/  UIADD3 UR6, UR9, 0x4, URZ ;  /* 0x0000000409067890 */ /* 0x000fe2000fffe03f */
[----:B------:R-:W-:Y:S01]  /*19a0*/  UMOV UR5, 0x40000040 ;  /* 0x4000004000057882 */ /* 0x000fe20000000000 */
[----:B------:R-:W-:Y:S01]  /*19b0*/  UMOV UR7, 0x40000040 ;  /* 0x4000004000077882 */ /* 0x000fe20000000000 */
[----:B------:R-:W-:Y:S02]  /*19c0*/  WARPGROUP.DEPBAR.LE gsb0, 0x0 ;  /* 0x00008000000079c5 */ /* 0x000fe40000010000 */
        /* <DEDUP_REMOVED lines=8> */
[----:B------:R-:W-:Y:S03]  /*1a50*/  HGMMA.64x64x16.F32.BF16 R24, gdesc[UR4], R24, gsb0 ;  /* 0x00e00000041879f0 */ /* 0x000fe60008001818 */
[----:B------:R-:W-:Y:S02]  /*1a60*/  WARPGROUP.DEPBAR.LE gsb0, 0x0 ;  /* 0x00008000000079c5 */ /* 0x000fe40000010000 */
[----:B------:R-:W-:Y:S05]  /*1a70*/  @!P1 BRA `(.L_x_22) ;  /* 0x0000000400109947 */ /* 0x000fea0003800000 */
[----:B------:R-:W-:Y:S01]  /*1a80*/  UIADD3 UR4, UR38, 0x1, URZ ;  /* 0x0000000126047890 */ /* 0x000fe2000fffe03f */
[----:B------:R-:W-:Y:S01]  /*1a90*/  IMAD.U32 R0, RZ, RZ, UR43 ;  /* 0x0000002bff007e24 */ /* 0x000fe2000f8e00ff */
[----:B------:R-:W-:Y:S02]  /*1aa0*/  UMOV UR9, UR38 ;  /* 0x0000002600097c82 */ /* 0x000fe40008000000 */
[----:B------:R-:W-:-:S04]  /*1ab0*/  UISETP.NE.AND UP0, UPT, UR4, 0xe, UPT ;  /* 0x0000000e0400788c */ /* 0x000fc8000bf05270 */
[----:B------:R-:W-:Y:S02]  /*1ac0*/  USEL UR5, URZ, 0x1, UP0 ;  /* 0x000000013f057887 */ /* 0x000fe40008000000 */
[----:B------:R-:W-:Y:S02]  /*1ad0*/  USEL UR8, UR4, URZ, UP0 ;  /* 0x0000003f04087287 */ /* 0x000fe40008000000 */
[----:B------:R-:W-:-:S06]  /*1ae0*/  ULOP3.LUT UR5, UR39, UR5, URZ, 0x3c, !UPT ;  /* 0x0000000527057292 */ /* 0x000fcc000f8e3c3f */
[----:B------:R-:W-:-:S07]  /*1af0*/  IMAD.U32 R5, RZ, RZ, UR5 ;  /* 0x00000005ff057e24 */ /* 0x000fce000f8e00ff */
.L_x_29:
[----:B-12---:R-:W-:Y:S05]  /*1b00*/  @!P0 BRA `(.L_x_23) ;  /* 0x0000000000048947 */ /* 0x006fea0003800000 */
[----:B------:R-:W-:Y:S01]  /*1b10*/  BPT.TRAP 0x1 ;  /* 0x000000040000795c */ /* 0x000fe20000300000 */
.L_x_23:
[----:B------:R-:W-:Y:S01]  /*1b20*/  ULEA UR4, UR8, UR41, 0x3 ;  /* 0x0000002908047291 */ /* 0x000fe2000f8e183f */
[----:B------:R-:W-:-:S08]  /*1b30*/  SHF.L.U32 R3, R5, 0x1f, RZ ;  /* 0x0000001f05037819 */ /* 0x000fd000000006ff */
[----:B------:R1:W2:Y:S01]  /*1b40*/  SYNCS.PHASECHK.TRANS64.TRYWAIT P1, [UR4], R3 ;  /* 0x00000003ff0075a7 */ /* 0x0002a20008020144 */
[----:B------:R-:W-:Y:S05]  /*1b50*/  @!P0 BRA `(.L_x_24) ;  /* 0x0000000000048947 */ /* 0x000fea0003800000 */
[----:B------:R-:W-:Y:S01]  /*1b60*/  BPT.TRAP 0x1 ;  /* 0x000000040000795c */ /* 0x000fe20000300000 */
.L_x_24:
[----:B--2---:R-:W-:Y:S05]  /*1b70*/  @P1 BRA `(.L_x_25) ;  /* 0x0000000000081947 */ /* 0x004fea0003800000 */
[----:B------:R-:W2:Y:S02]  /*1b80*/  SYNCS.PHASECHK.TRANS64.TRYWAIT P1, [UR4], R3 ;  /* 0x00000003ff0075a7 */ /* 0x000ea40008020144 */
[----:B--2---:R-:W-:Y:S05]  /*1b90*/  @!P1 BRA `(.L_x_26) ;  /* 0x0000004400709947 */ /* 0x004fea0003800000 */
.L_x_25:
[----:B------:R-:W-:Y:S01]  /*1ba0*/  ULEA UR10, UR8, UR44, 0x9 ;  /* 0x0000002c080a7291 */ /* 0x000fe2000f8e483f */
[----:B------:R-:W-:Y:S01]  /*1bb0*/  WARPGROUP.ARRIVE ;  /* 0x00000000000079c5 */ /* 0x000fe20000000000 */
[----:B------:R-:W-:Y:S01]  /*1bc0*/  ULEA UR11, UR8, UR45, 0x9 ;  /* 0x0000002d080b7291 */ /* 0x000fe2000f8e483f */
[----:B------:R-:W-:Y:S01]  /*1bd0*/  UMOV UR5, 0x40000040 ;  /* 0x4000004000057882 */ /* 0x000fe20000000000 */
[----:B------:R-:W-:-:S03]  /*1be0*/  UMOV UR7, 0x40000040 ;  /* 0x4000004000077882 */ /* 0x000fc60000000000 */
[----:B------:R-:W-:Y:S02]  /*1bf0*/  UMOV UR4, UR10 ;  /* 0x0000000a00047c82 */ /* 0x000fe40008000000 */
[----:B------:R-:W-:Y:S02]  /*1c00*/  UMOV UR6, UR11 ;  /* 0x0000000b00067c82 */ /* 0x000fe40008000000 */
[----:B------:R-:W-:Y:S01]  /*1c10*/  HGMMA.64x64x16.F32.BF16 R24, gdesc[UR4], R24, gsb0 ;  /* 0x00e00000041879f0 */ /* 0x000fe20008001818 */
        /* <DEDUP_REMOVED lines=23> */
[----:B------:R-:W-:Y:S01]  /*1d90*/  BPT.TRAP 0x1 ;  /* 0x000000040000795c */ /* 0x000fe20000300000 */
.L_x_27:
[----:B------:R-:W-:Y:S01]  /*1da0*/  ULEA UR4, UR9, UR41, 0x3 ;  /* 0x0000002909047291 */ /* 0x000fe2000f8e183f */
[----:B------:R-:W-:-:S03]  /*1db0*/  ISETP.GT.U32.AND P1, PT, R16, 0x1, PT ;  /* 0x000000011000780c */ /* 0x000fc60003f24070 */
[----:B------:R-:W-:-:S04]  /*1dc0*/  UIADD3 UR4, UR4, 0x70, URZ ;  /* 0x0000007004047890 */ /* 0x000fc8000fffe03f */
[----:B------:R-:W-:-:S09]  /*1dd0*/  UPRMT UR4, URZ, 0x654, UR4 ;  /* 0x000006543f047896 */ /* 0x000fd20008000004 */
[----:B------:R-:W-:Y:S01]  /*1de0*/  SYNCS.ARRIVE.TRANS64.RED.A1T0 RZ, [UR4], RZ ;  /* 0x000000ffffff79a7 */ /* 0x000fe20008100404 */
[----:B------:R-:W-:Y:S05]  /*1df0*/  @P1 BRA `(.L_x_28) ;  /* 0x0000000000041947 */ /* 0x000fea0003800000 */
[----:B------:R-:W-:Y:S01]  /*1e00*/  BPT.TRAP 0x1 ;  /* 0x000000040000795c */ /* 0x000fe20000300000 */
.L_x_28:
[----:B------:R-:W-:Y:S01]  /*1e10*/  UIADD3 UR8, UR8, 0x1, URZ ;  /* 0x0000000108087890 */ /* 0x000fe2000fffe03f */
[C---:B------:R-:W-:Y:S01]  /*1e20*/  ISETP.GT.AND P1, PT, R0.reuse, 0x1, PT ;  /* 0x000000010000780c */ /* 0x040fe20003f24270 */
[----:B------:R-:W-:Y:S01]  /*1e30*/  UIADD3 UR9, UR9, 0x1, URZ ;  /* 0x0000000109097890 */ /* 0x000fe2000fffe03f */
[----:B------:R-:W-:Y:S01]  /*1e40*/  VIADD R0, R0, 0xffffffff ;  /* 0xffffffff00007836 */ /* 0x000fe20000000000 */
[----:B------:R-:W-:Y:S02]  /*1e50*/  UISETP.NE.AND UP0, UPT, UR8, 0xe, UPT ;  /* 0x0000000e0800788c */ /* 0x000fe4000bf05270 */
[----:B------:R-:W-:Y:S02]  /*1e60*/  UISETP.NE.AND UP1, UPT, UR9, 0xe, UPT ;  /* 0x0000000e0900788c */ /* 0x000fe4000bf25270 */
[----:B------:R-:W-:Y:S02]  /*1e70*/  USEL UR4, URZ, 0x1, UP0 ;  /* 0x000000013f047887 */ /* 0x000fe40008000000 */
[----:B------:R-:W-:-:S02]  /*1e80*/  USEL UR8, UR8, URZ, UP0 ;  /* 0x0000003f08087287 */ /* 0x000fc40008000000 */
[----:B------:R-:W-:Y:S02]  /*1e90*/  USEL UR9, UR9, URZ, UP1 ;  /* 0x0000003f09097287 */ /* 0x000fe40008800000 */
[----:B------:R-:W-:Y:S01]  /*1ea0*/  LOP3.LUT R5, R5, UR4, RZ, 0x3c, !PT ;  /* 0x0000000405057c12 */ /* 0x000fe2000f8e3cff */
[----:B------:R-:W-:Y:S09]  /*1eb0*/  @P1 BRA `(.L_x_29) ;  /* 0xfffffffc00101947 */ /* 0x000ff2000383ffff */
.L_x_22:
[----:B------:R-:W3:Y:S01]  /*1ec0*/  LDC R0, c[0x0][0x28c] ;  /* 0x0000a300ff007b82 */ /* 0x000ee20000000800 */
[----:B------:R4:W-:Y:S01]  /*1ed0*/  SYNCS.ARRIVE.TRANS64.A1T0 RZ, [R62+UR47], RZ ;  /* 0x000000ff3eff79a7 */ /* 0x0009e2000810002f */
[----:B---3--:R-:W-:-:S13]  /*1ee0*/  ISETP.GE.AND P1, PT, R0, 0x1, PT ;  /* 0x000000010000780c */ /* 0x008fda0003f26270 */
[----:B----4-:R-:W-:Y:S05]  /*1ef0*/  @!P1 BRA `(.L_x_30) ;  /* 0x0000000000389947 */ /* 0x010fea0003800000 */
[----:B------:R-:W-:Y:S05]  /*1f00*/  @!P0 BRA `(.L_x_31) ;  /* 0x0000000000048947 */ /* 0x000fea0003800000 */
[----:B------:R-:W-:Y:S01]  /*1f10*/  BPT.TRAP 0x1 ;  /* 0x000000040000795c */ /* 0x000fe20000300000 */
.L_x_31:
[----:B------:R-:W-:Y:S01]  /*1f20*/  UIADD3 UR6, UR43, UR38, URZ ;  /* 0x000000262b067290 */ /* 0x000fe2000fffe03f */
[----:B------:R-:W-:-:S03]  /*1f30*/  ISETP.GT.U32.AND P0, PT, R16, 0x1, PT ;  /* 0x000000011000780c */ /* 0x000fc60003f04070 */
[----:B------:R-:W-:-:S04]  /*1f40*/  USHF.R.U32.HI UR4, URZ, 0x1, UR6 ;  /* 0x000000013f047899 */ /* 0x000fc80008011606 */
[----:B------:R-:W-:-:S04]  /*1f50*/  UIMAD.WIDE.U32 UR4, UR4, -0x6db6db6d, URZ ;  /* 0x92492493040478a5 */ /* 0x000fc8000f8e003f */
[----:B------:R-:W-:-:S04]  /*1f60*/  USHF.R.U32.HI UR4, URZ, 0x2, UR5 ;  /* 0x000000023f047899 */ /* 0x000fc80008011605 */
[----:B------:R-:W-:-:S04]  /*1f70*/  UIMAD UR6, UR4, -0xe, UR6 ;  /* 0xfffffff2040678a4 */ /* 0x000fc8000f8e0206 */
[----:B------:R-:W-:-:S04]  /*1f80*/  ULEA UR6, UR6, UR41, 0x3 ;  /* 0x0000002906067291 */ /* 0x000fc8000f8e183f */
[----:B------:R-:W-:-:S04]  /*1f90*/  UIADD3 UR6, UR6, 0x70, URZ ;  /* 0x0000007006067890 */ /* 0x000fc8000fffe03f */
[----:B------:R-:W-:-:S09]  /*1fa0*/  UPRMT UR6, URZ, 0x654, UR6 ;  /* 0x000006543f067896 */ /* 0x000fd20008000006 */
[----:B------:R-:W-:Y:S01]  /*1fb0*/  SYNCS.ARRIVE.TRANS64.RED.A1T0 RZ, [UR6], RZ ;  /* 0x000000ffffff79a7 */ /* 0x000fe20008100406 */
[----:B------:R-:W-:Y:S05]  /*1fc0*/  @P0 BRA `(.L_x_30) ;  /* 0x0000000000040947 */ /* 0x000fea0003800000 */
[----:B------:R-:W-:Y:S01]  /*1fd0*/  BPT.TRAP 0x1 ;  /* 0x000000040000795c */ /* 0x000fe20000300000 */
.L_x_30:
[----:B------:R-:W-:Y:S01]  /*1fe0*/  SHF.L.U32 R0, R71, 0x1f, RZ ;  /* 0x0000001f47007819 */ /* 0x000fe200000006ff */
[----:B------:R-:W-:Y:S01]  /*1ff0*/  UIADD3 UR38, UR46, UR38, URZ ;  /* 0x000000262e267290 */ /* 0x000fe2000fffe03f */
[----:B------:R-:W3:Y:S01]  /*2000*/  LDC R7, c[0x0][0x288] ;  /* 0x0000a200ff077b82 */ /* 0x000ee20000000800 */
[----:B------:R-:W-:Y:S01]  /*2010*/  UISETP.GE.U32.AND UP1, UPT, UR46, 0xe, UPT ;  /* 0x0000000e2e00788c */ /* 0x000fe2000bf26070 */
[----:B------:R-:W-:Y:S01]  /*2020*/  IMAD.SHL.U32 R8, R60, 0x2, RZ ;  /* 0x000000023c087824 */ /* 0x000fe200078e00ff */
[----:B------:R-:W-:Y:S02]  /*2030*/  UISETP.GT.U32.AND UP0, UPT, UR38, 0xd, UPT ;  /* 0x0000000d2600788c */ /* 0x000fe4000bf04070 */
[----:B------:R-:W-:Y:S02]  /*2040*/  USHF.R.U32.HI UR4, URZ, 0x1, UR38 ;  /* 0x000000013f047899 */ /* 0x000fe40008011626 */
[----:B------:R-:W-:Y:S01]  /*2050*/  UISETP.LT.U32.AND UP0, UPT, UR46, 0xe, UP0 ;  /* 0x0000000e2e00788c */ /* 0x000fe20008701070 */
[----:B------:R-:W4:Y:S01]  /*2060*/  SYNCS.PHASECHK.TRANS64.TRYWAIT P0, [R61+UR42+0x10], R0 ;  /* 0x000010003d0075a7 */ /* 0x000f22000800016a */
[----:B------:R-:W-:Y:S01]  /*2070*/  UIMAD.WIDE.U32 UR4, UR4, -0x6db6db6d, URZ ;  /* 0x92492493040478a5 */ /* 0x000fe2000f8e003f */
[----:B------:R-:W-:Y:S01]  /*2080*/  SHF.R.S32.HI R9, RZ, 0x1f, R8 ;  /* 0x0000001fff097819 */ /* 0x000fe20000011408 */
[----:B------:R-:W-:-:S02]  /*2090*/  USEL UR6, URZ, 0x1, !UP0 ;  /* 0x000000013f067887 */ /* 0x000fc4000c000000 */
[----:B------:R-:W-:Y:S02]  /*20a0*/  USHF.R.U32.HI UR4, URZ, 0x2, UR5 ;  /* 0x000000023f047899 */ /* 0x000fe40008011605 */
[----:B------:R-:W-:Y:S02]  /*20b0*/  ULOP3.LUT UR39, UR39, UR6, URZ, 0x3c, !UPT ;  /* 0x0000000627277292 */ /* 0x000fe4000f8e3c3f */
[----:B------:R-:W-:Y:S02]  /*20c0*/  UIMAD UR38, UR4, -0xe, UR38 ;  /* 0xfffffff2042678a4 */ /* 0x000fe4000f8e0226 */
[----:B------:R-:W-:Y:S01]  /*20d0*/  @UP1 ULOP3.LUT UR39, UR39, 0x1, UR4, 0x78, !UPT ;  /* 0x0000000127271892 */ /* 0x000fe2000f8e7804 */
[----:B---34-:R-:W-:Y:S11]  /*20e0*/  @!P0 BRA `(.L_x_32) ;  /* 0x0000004000348947 */ /* 0x018ff60003800000 */
.L_x_132:
[----:B---3--:R-:W-:Y:S01]  /*20f0*/  IMAD.SHL.U32 R0, R19, 0x40, RZ ;  /* 0x0000004013007824 */ /* 0x008fe200078e00ff */
[----:B------:R-:W-:Y:S01]  /*2100*/  ULDC UR6, c[0x0][0x284] ;  /* 0x0000a10000067ab9 */ /* 0x000fe20000000800 */
[----:B------:R-:W-:Y:S01]  /*2110*/  IMAD.SHL.U32 R14, R22, 0x40, RZ ;  /* 0x00000040160e7824 */ /* 0x000fe200078e00ff */
[----:B------:R-:W-:Y:S01]  /*2120*/  SHF.R.S32.HI R11, RZ, 0x1f, R2 ;  /* 0x0000001fff0b7819 */ /* 0x000fe20000011402 */
[----:B------:R-:W-:Y:S01]  /*2130*/  ULDC.64 UR4, c[0x0][0x5d0] ;  /* 0x0001740000047ab9 */ /* 0x000fe20000000a00 */
[----:B------:R-:W-:Y:S01]  /*2140*/  ISETP.GE.AND P0, PT, R0, UR6, PT ;  /* 0x0000000600007c0c */ /* 0x000fe2000bf06270 */
[----:B--2---:R-:W-:Y:S01]  /*2150*/  IMAD.WIDE.U32 R4, R2, UR4, R8 ;  /* 0x0000000402047c25 */ /* 0x004fe2000f8e0008 */
[----:B------:R-:W-:Y:S02]  /*2160*/  SHF.R.S32.HI R15, RZ, 0x1f, R14 ;  /* 0x0000001fff0f7819 */ /* 0x000fe4000001140e */
[C---:B------:R-:W-:Y:S01]  /*2170*/  ISETP.GE.OR P0, PT, R14.reuse, R7, P0 ;  /* 0x000000070e00720c */ /* 0x040fe20000706670 */
[----:B-1----:R-:W-:Y:S01]  /*2180*/  IMAD R3, R11, UR4, RZ ;  /* 0x000000040b037c24 */ /* 0x002fe2000f8e02ff */
[----:B------:R-:W-:-:S03]  /*2190*/  IADD3 R4, P1, R14, R4, RZ ;  /* 0x000000040e047210 */ /* 0x000fc60007f3e0ff */
[----:B------:R-:W-:-:S05]  /*21a0*/  IMAD R3, R2, UR5, R3 ;  /* 0x0000000502037c24 */ /* 0x000fca000f8e0203 */
[----:B------:R-:W-:-:S03]  /*21b0*/  IADD3.X R5, R15, R5, R3, P1, !PT ;  /* 0x000000050f057210 */ /* 0x000fc60000ffe403 */
[----:B------:R-:W-:Y:S05]  /*21c0*/  @P0 BRA `(.L_x_33) ;  /* 0x0000002000b00947 */ /* 0x000fea0003800000 */
[----:B------:R-:W1:Y:S01]  /*21d0*/  LDC.64 R74, c[0x0][0x5c8] ;  /* 0x00017200ff4a7b82 */ /* 0x000e620000000a00 */
[----:B-----5:R-:W-:Y:S01]  /*21e0*/  FSETP.NEU.AND P0, PT, R57, RZ, PT ;  /* 0x000000ff3900720b */ /* 0x020fe20003f0d000 */
[----:B------:R-:W-:Y:S01]  /*21f0*/  IMAD R3, R60, -0x2, R7 ;  /* 0xfffffffe3c037824 */ /* 0x000fe200078e0207 */
[----:B------:R-:W-:Y:S01]  /*2200*/  BSSY B0, `(.L_x_33) ;  /* 0x0000228000007945 */ /* 0x000fe20003800000 */
[----:B------:R-:W-:-:S04]  /*2210*/  IMAD.WIDE R66, R19, 0x40, R58 ;  /* 0x0000004013427825 */ /* 0x000fc800078e023a */
[----:B------:R-:W-:Y:S02]  /*2220*/  IMAD.IADD R3, R3, 0x1, -R14 ;  /* 0x0000000103037824 */ /* 0x000fe400078e0a0e */
[----:B------:R-:W-:-:S03]  /*2230*/  IMAD.IADD R0, R65, 0x1, -R0 ;  /* 0x0000000141007824 */ /* 0x000fc600078e0a00 */
[----:B------:R-:W-:-:S04]  /*2240*/  ISETP.GT.AND P2, PT, R3, RZ, PT ;  /* 0x000000ff0300720c */ /* 0x000fc80003f44270 */
[----:B------:R-:W-:Y:S01]  /*2250*/  ISETP.GT.AND P1, PT, R0, RZ, P2 ;  /* 0x000000ff0000720c */ /* 0x000fe20001724270 */
[-C--:B-1----:R-:W-:Y:S02]  /*2260*/  IMAD R6, R67, R74.reuse, RZ ;  /* 0x0000004a43067224 */ /* 0x082fe400078e02ff */
[----:B------:R-:W-:-:S04]  /*2270*/  IMAD.WIDE.U32 R68, R66, R74, R4 ;  /* 0x0000004a42447225 */ /* 0x000fc800078e0004 */
[----:B------:R-:W-:-:S04]  /*2280*/  IMAD R5, R66, R75, R6 ;  /* 0x0000004b42057224 */ /* 0x000fc800078e0206 */
[----:B------:R-:W-:Y:S01]  /*2290*/  IMAD.IADD R7, R69, 0x1, R5 ;  /* 0x0000000145077824 */ /* 0x000fe200078e0205 */
[----:B------:R-:W-:Y:S06]  /*22a0*/  @!P0 BRA `(.L_x_34) ;  /* 0x0000001400e48947 */ /* 0x000fec0003800000 */
[----:B------:R-:W1:Y:S01]  /*22b0*/  LDC.64 R72, c[0x0][0x5b8] ;  /* 0x00016e00ff487b82 */ /* 0x000e620000000a00 */
[----:B------:R-:W-:-:S07]  /*22c0*/  ULDC.64 UR4, c[0x0][0x5c0] ;  /* 0x0001700000047ab9 */ /* 0x000fce0000000a00 */
[----:B------:R-:W2:Y:S08]  /*22d0*/  LDC.64 R76, c[0x0][0x5b0] ;  /* 0x00016c00ff4c7b82 */ /* 0x000eb00000000a00 */
[----:B------:R-:W0:Y:S01]  /*22e0*/  LDC.64 R78, c[0x0][0x5a8] ;  /* 0x00016a00ff4e7b82 */ /* 0x000e220000000a00 */
[-C--:B-1----:R-:W-:Y:S02]  /*22f0*/  IMAD R6, R11, R72.reuse, RZ ;  /* 0x000000480b067224 */ /* 0x082fe400078e02ff */
[----:B------:R-:W-:-:S04]  /*2300*/  IMAD.WIDE.U32 R4, R2, R72, R8 ;  /* 0x0000004802047225 */ /* 0x000fc800078e0008 */
[----:B------:R-:W-:Y:S01]  /*2310*/  IMAD R69, R2, R73, R6 ;  /* 0x0000004902457224 */ /* 0x000fe200078e0206 */
[----:B------:R-:W-:Y:S01]  /*2320*/  IADD3 R10, P0, R14, R4, RZ ;  /* 0x000000040e0a7210 */ /* 0x000fe20007f1e0ff */
[----:B--2---:R-:W-:-:S03]  /*2330*/  IMAD R4, R67, R76, RZ ;  /* 0x0000004c43047224 */ /* 0x004fc600078e02ff */
[----:B------:R-:W-:Y:S01]  /*2340*/  IADD3.X R11, R15, R5, R69, P0, !PT ;  /* 0x000000050f0b7210 */ /* 0x000fe200007fe445 */
[C---:B------:R-:W-:Y:S02]  /*2350*/  IMAD R73, R66.reuse, R77, R4 ;  /* 0x0000004d42497224 */ /* 0x040fe400078e0204 */
[----:B------:R-:W-:-:S04]  /*2360*/  IMAD.WIDE.U32 R4, R66, R76, R10 ;  /* 0x0000004c42047225 */ /* 0x000fc800078e000a */
[----:B------:R-:W-:Y:S01]  /*2370*/  IMAD.IADD R5, R5, 0x1, R73 ;  /* 0x0000000105057824 */ /* 0x000fe200078e0249 */
[----:B0-----:R-:W-:-:S04]  /*2380*/  LEA R12, P0, R4, R78, 0x1 ;  /* 0x0000004e040c7211 */ /* 0x001fc800078008ff */
[----:B------:R-:W-:-:S05]  /*2390*/  LEA.HI.X R13, R4, R79, R5, 0x1, P0 ;  /* 0x0000004f040d7211 */ /* 0x000fca00000f0c05 */
[----:B------:R-:W2:Y:S01]  /*23a0*/  @P1 LDG.E.LTC128B.U16 R19, desc[UR36][R12.64] ;  /* 0x000000240c131981 */ /* 0x000ea2000c1e1520 */
[----:B------:R-:W-:Y:S01]  /*23b0*/  IMAD.WIDE.U32 R4, R66, R76, R14 ;  /* 0x0000004c42047225 */ /* 0x000fe200078e000e */
[----:B------:R-:W-:Y:S02]  /*23c0*/  BSSY B1, `(.L_x_35) ;  /* 0x0000015000017945 */ /* 0x000fe40003800000 */
[----:B------:R-:W-:-:S04]  /*23d0*/  IADD3 R20, P0, R8, R4, RZ ;  /* 0x0000000408147210 */ /* 0x000fc80007f1e0ff */
[----:B------:R-:W-:Y:S02]  /*23e0*/  IADD3.X R21, R9, R73, R5, P0, !PT ;  /* 0x0000004909157210 */ /* 0x000fe400007fe405 */
[----:B------:R-:W-:Y:S01]  /*23f0*/  LEA R6, P0, R68, UR4, 0x1 ;  /* 0x0000000444067c11 */ /* 0x000fe2000f8008ff */
[----:B------:R-:W-:-:S03]  /*2400*/  IMAD.WIDE.U32 R20, R2, R72, R20 ;  /* 0x0000004802147225 */ /* 0x000fc600078e0014 */
[----:B------:R-:W-:Y:S02]  /*2410*/  LEA.HI.X R7, R68, UR5, R7, 0x1, P0 ;  /* 0x0000000544077c11 */ /* 0x000fe400080f0c07 */
[----:B------:R-:W-:-:S04]  /*2420*/  ISETP.GT.AND P0, PT, R3, 0x1, PT ;  /* 0x000000010300780c */ /* 0x000fc80003f04270 */
[----:B------:R-:W-:Y:S01]  /*2430*/  ISETP.GT.AND P3, PT, R0, RZ, P0 ;  /* 0x000000ff0000720c */ /* 0x000fe20000764270 */
[----:B--2---:R-:W-:-:S04]  /*2440*/  IMAD.U32 R4, R19, 0x10000, RZ ;  /* 0x0001000013047824 */ /* 0x004fc800078e00ff */
[----:B------:R-:W-:Y:S01]  /*2450*/  FMUL R5, R4, R57 ;  /* 0x0000003904057220 */ /* 0x000fe20000400000 */
[----:B------:R-:W-:-:S03]  /*2460*/  LEA R4, P4, R20, R78, 0x1 ;  /* 0x0000004e14047211 */ /* 0x000fc600078808ff */
[----:B------:R-:W-:-:S05]  /*2470*/  FFMA R5, R24, R56, R5 ;  /* 0x0000003818057223 */ /* 0x000fca0000000005 */
[----:B------:R-:W-:Y:S01]  /*2480*/  F2FP.BF16.F32.PACK_AB R12, RZ, R5 ;  /* 0x00000005ff0c723e */ /* 0x000fe200000010ff */
[----:B------:R-:W-:-:S03]  /*2490*/  IMAD.IADD R5, R69, 0x1, R21 ;  /* 0x0000000145057824 */ /* 0x000fc600078e0215 */
[----:B------:R-:W-:Y:S01]  /*24a0*/  PRMT R13, R12, 0x7610, R13 ;  /* 0x000076100c0d7816 */ /* 0x000fe2000000000d */
[----:B------:R-:W-:Y:S01]  /*24b0*/  IMAD.SHL.U32 R12, R76, 0x8, RZ ;  /* 0x000000084c0c7824 */ /* 0x000fe200078e00ff */
[----:B------:R-:W-:-:S03]  /*24c0*/  LEA.HI.X R5, R20, R79, R5, 0x1, P4 ;  /* 0x0000004f14057211 */ /* 0x000fc600020f0c05 */
[----:B------:R0:W-:Y:S02]  /*24d0*/  @P1 STG.E.U16 desc[UR36][R6.64], R13 ;  /* 0x0000000d06001986 */ /* 0x0001e4000c101524 */
[----:B0-----:R-:W-:Y:S01]  /*24e0*/  SHF.L.U64.HI R13, R76, 0x3, R77 ;  /* 0x000000034c0d7819 */ /* 0x001fe2000001024d */
[----:B------:R-:W-:Y:S06]  /*24f0*/  @!P3 BRA `(.L_x_36) ;  /* 0x000000000004b947 */ /* 0x000fec0003800000 */
[----:B------:R0:W5:Y:S02]  /*2500*/  LDG.E.LTC128B.U16 R19, desc[UR36][R4.64+0x2] ;  /* 0x0000022404137981 */ /* 0x000164000c1e1520 */
.L_x_36:
[----:B------:R-:W-:Y:S05]  /*2510*/  BSYNC B1 ;  /* 0x0000000000017941 */ /* 0x000fea0003800000 */
.L_x_35:
[----:B------:R-:W-:Y:S01]  /*2520*/  IMAD.WIDE.U32 R66, R66, R76, R12 ;  /* 0x0000004c42427225 */ /* 0x000fe200078e000c */
[----:B------:R-:W-:-:S03]  /*2530*/  ISETP.GT.AND P2, PT, R0, 0x8, P2 ;  /* 0x000000080000780c */ /* 0x000fc60001744270 */
[----:B-----5:R-:W-:Y:S01]  /*2540*/  IMAD.U32 R20, R19, 0x10000, RZ ;  /* 0x0001000013147824 */ /* 0x020fe200078e00ff */
[----:B------:R-:W-:Y:S01]  /*2550*/  IADD3 R10, P1, R10, R66, RZ ;  /* 0x000000420a0a7210 */ /* 0x000fe20007f3e0ff */
[----:B------:R-:W-:Y:S02]  /*2560*/  IMAD.IADD R73, R73, 0x1, R67 ;  /* 0x0000000149497824 */ /* 0x000fe400078e0243 */
[----:B------:R-:W-:Y:S02]  /*2570*/  FMUL R20, R20, R57 ;  /* 0x0000003914147220 */ /* 0x000fe40000400000 */
[----:B------:R-:W-:Y:S01]  /*2580*/  IMAD.X R11, R73, 0x1, R11, P1 ;  /* 0x00000001490b7824 */ /* 0x000fe200008e060b */
[----:B------:R-:W-:Y:S01]  /*2590*/  LEA R12, P1, R10, R78, 0x1 ;  /* 0x0000004e0a0c7211 */ /* 0x000fe200078208ff */
[----:B------:R-:W-:-:S03]  /*25a0*/  FFMA R20, R25, R56, R20 ;  /* 0x0000003819147223 */ /* 0x000fc60000000014 */
[----:B------:R-:W-:Y:S02]  /*25b0*/  LEA.HI.X R13, R10, R79, R11, 0x1, P1 ;  /* 0x0000004f0a0d7211 */ /* 0x000fe400008f0c0b */
[----:B------:R-:W-:-:S05]  /*25c0*/  F2FP.BF16.F32.PACK_AB R20, RZ, R20 ;  /* 0x00000014ff14723e */ /* 0x000fca00000010ff */
[----:B------:R1:W-:Y:S04]  /*25d0*/  @P3 STG.E.U16 desc[UR36][R6.64+0x2], R20 ;  /* 0x0000021406003986 */ /* 0x0003e8000c101524 */
[----:B------:R-:W2:Y:S01]  /*25e0*/  @P2 LDG.E.LTC128B.U16 R19, desc[UR36][R12.64] ;  /* 0x000000240c132981 */ /* 0x000ea2000c1e1520 */
[----:B------:R-:W-:Y:S01]  /*25f0*/  IADD3 R14, P1, P3, R8, R66, R14 ;  /* 0x00000042080e7210 */ /* 0x000fe20007b3e00e */
[----:B------:R-:W-:Y:S01]  /*2600*/  BSSY B1, `(.L_x_37) ;  /* 0x0000011000017945 */ /* 0x000fe20003800000 */
[C---:B------:R-:W-:Y:S02]  /*2610*/  SHF.L.U64.HI R11, R74.reuse, 0x4, R75 ;  /* 0x000000044a0b7819 */ /* 0x040fe4000001024b */
[----:B------:R-:W-:Y:S02]  /*2620*/  IADD3.X R15, R9, R73, R15, P1, P3 ;  /* 0x00000049090f7210 */ /* 0x000fe40000fe640f */
[----:B------:R-:W-:-:S02]  /*2630*/  LEA R10, P1, R74, R6, 0x4 ;  /* 0x000000064a0a7211 */ /* 0x000fc400078220ff */
[----:B------:R-:W-:Y:S01]  /*2640*/  ISETP.GT.AND P0, PT, R0, 0x8, P0 ;  /* 0x000000080000780c */ /* 0x000fe20000704270 */
[----:B------:R-:W-:-:S04]  /*2650*/  IMAD.WIDE.U32 R14, R2, R72, R14 ;  /* 0x00000048020e7225 */ /* 0x000fc800078e000e */
[----:B------:R-:W-:Y:S02]  /*2660*/  IMAD.X R11, R11, 0x1, R7, P1 ;  /* 0x000000010b0b7824 */ /* 0x000fe400008e0607 */
[----:B------:R-:W-:Y:S02]  /*2670*/  IMAD.IADD R2, R69, 0x1, R15 ;  /* 0x0000000145027824 */ /* 0x000fe400078e020f */
[----:B--2---:R-:W-:-:S04]  /*2680*/  IMAD.U32 R8, R19, 0x10000, RZ ;  /* 0x0001000013087824 */ /* 0x004fc800078e00ff */
[----:B------:R-:W-:Y:S01]  /*2690*/  FMUL R9, R8, R57 ;  /* 0x0000003908097220 */ /* 0x000fe20000400000 */
[----:B------:R-:W-:-:S03]  /*26a0*/  LEA R8, P3, R14, R78, 0x1 ;  /* 0x0000004e0e087211 */ /* 0x000fc600078608ff */
[----:B------:R-:W-:-:S05]  /*26b0*/  FFMA R9, R26, R56, R9 ;  /* 0x000000381a097223 */ /* 0x000fca0000000009 */
[----:B------:R-:W-:Y:S02]  /*26c0*/  F2FP.BF16.F32.PACK_AB R12, RZ, R9 ;  /* 0x00000009ff0c723e */ /* 0x000fe400000010ff */
[----:B------:R-:W-:-:S03]  /*26d0*/  LEA.HI.X R9, R14, R79, R2, 0x1, P3 ;  /* 0x0000004f0e097211 */ /* 0x000fc600018f0c02 */
[----:B------:R1:W-:Y:S01]  /*26e0*/  @P2 STG.E.U16 desc[UR36][R10.64], R12 ;  /* 0x0000000c0a002986 */ /* 0x0003e2000c101524 */
[----:B------:R-:W-:Y:S05]  /*26f0*/  @!P0 BRA `(.L_x_38) ;  /* 0x0000000000048947 */ /* 0x000fea0003800000 */
[----:B------:R2:W5:Y:S02]  /*2700*/  LDG.E.LTC128B.U16 R19, desc[UR36][R8.64+0x2] ;  /* 0x0000022408137981 */ /* 0x000564000c1e1520 */
.L_x_38:
[----:B------:R-:W-:Y:S05]  /*2710*/  BSYNC B1 ;  /* 0x0000000000017941 */ /* 0x000fea0003800000 */
.L_x_37:
[----:B-----5:R-:W-:Y:S01]  /*2720*/  IMAD.U32 R2, R19, 0x10000, RZ ;  /* 0x0001000013027824 */ /* 0x020fe200078e00ff */
[----:B------:R-:W-:Y:S01]  /*2730*/  ISETP.GT.AND P1, PT, R3, 0x8, PT ;  /* 0x000000080300780c */ /* 0x000fe20003f24270 */
[----:B------:R-:W-:Y:S02]  /*2740*/  BSSY B1, `(.L_x_39) ;  /* 0x0000008000017945 */ /* 0x000fe40003800000 */
[----:B------:R-:W-:Y:S01]  /*2750*/  FMUL R2, R2, R57 ;  /* 0x0000003902027220 */ /* 0x000fe20000400000 */
[----:B------:R-:W-:-:S03]  /*2760*/  ISETP.GT.AND P2, PT, R0, RZ, P1 ;  /* 0x000000ff0000720c */ /* 0x000fc60000f44270 */
[----:B------:R-:W-:-:S05]  /*2770*/  FFMA R2, R27, R56, R2 ;  /* 0x000000381b027223 */ /* 0x000fca0000000002 */
[----:B------:R-:W-:-:S05]  /*2780*/  F2FP.BF16.F32.PACK_AB R2, RZ, R2 ;  /* 0x00000002ff02723e */ /* 0x000fca00000010ff */
[----:B------:R3:W-:Y:S01]  /*2790*/  @P0 STG.E.U16 desc[UR36][R10.64+0x2], R2 ;  /* 0x000002020a000986 */ /* 0x0007e2000c101524 */
[----:B------:R-:W-:Y:S05]  /*27a0*/  @!P2 BRA `(.L_x_40) ;  /* 0x000000000004a947 */ /* 0x000fea0003800000 */
[----:B------:R4:W5:Y:S02]  /*27b0*/  LDG.E.LTC128B.U16 R19, desc[UR36][R4.64+0x10] ;  /* 0x0000102404137981 */ /* 0x000964000c1e1520 */
.L_x_40:
[----:B------:R-:W-:Y:S05]  /*27c0*/  BSYNC B1 ;  /* 0x0000000000017941 */ /* 0x000fea0003800000 */
.L_x_39:
[----:B---3-5:R-:W-:Y:S01]  /*27d0*/  IMAD.U32 R2, R19, 0x10000, RZ ;  /* 0x0001000013027824 */ /* 0x028fe200078e00ff */
        /* <DEDUP_REMOVED lines=9> */
.L_x_42:
[----:B------:R-:W-:Y:S05]  /*2870*/  BSYNC B1 ;  /* 0x0000000000017941 */ /* 0x000fea0003800000 */
.L_x_41:
[----:B-----5:R-:W-:Y:S01]  /*2880*/  IMAD.U32 R2, R19, 0x10000, RZ ;  /* 0x0001000013027824 */ /* 0x020fe200078e00ff */
[----:B------:R-:W-:Y:S01]  /*2890*/  ISETP.GT.AND P1, PT, R0, 0x8, P1 ;  /* 0x000000080000780c */ /* 0x000fe20000f24270 */
[----:B------:R-:W-:Y:S02]  /*28a0*/  BSSY B1, `(.L_x_43) ;  /* 0x0000007000017945 */ /* 0x000fe40003800000 */
[----:B------:R-:W-:-:S04]  /*28b0*/  FMUL R2, R2, R57 ;  /* 0x0000003902027220 */ /* 0x000fc80000400000 */
[----:B------:R-:W-:-:S05]  /*28c0*/  FFMA R2, R29, R56, R2 ;  /* 0x000000381d027223 */ /* 0x000fca0000000002 */
[----:B------:R-:W-:-:S05]  /*28d0*/  F2FP.BF16.F32.PACK_AB R2, RZ, R2 ;  /* 0x00000002ff02723e */ /* 0x000fca00000010ff */
[----:B------:R0:W-:Y:S01]  /*28e0*/  @P3 STG.E.U16 desc[UR36][R6.64+0x12], R2 ;  /* 0x0000120206003986 */ /* 0x0001e2000c101524 */
[----:B------:R-:W-:Y:S05]  /*28f0*/  @!P1 BRA `(.L_x_44) ;  /* 0x0000000000049947 */ /* 0x000fea0003800000 */
[----:B------:R0:W5:Y:S02]  /*2900*/  LDG.E.LTC128B.U16 R19, desc[UR36][R8.64+0x10] ;  /* 0x0000102408137981 */ /* 0x000164000c1e1520 */
.L_x_44:
[----:B------:R-:W-:Y:S05]  /*2910*/  BSYNC B1 ;  /* 0x0000000000017941 */ /* 0x000fea0003800000 */
.L_x_43:
[----:B0----5:R-:W-:Y:S01]  /*2920*/  IMAD.U32 R2, R19, 0x10000, RZ ;  /* 0x0001000013027824 */ /* 0x021fe200078e00ff */
[----:B------:R-:W-:Y:S01]  /*2930*/  ISETP.GT.AND P0, PT, R0, 0x8, P0 ;  /* 0x000000080000780c */ /* 0x000fe20000704270 */
[----:B------:R-:W-:Y:S02]  /*2940*/  BSSY B1, `(.L_x_45) ;  /* 0x0000007000017945 */ /* 0x000fe40003800000 */
[----:B---3--:R-:W-:-:S04]  /*2950*/  FMUL R13, R2, R57 ;  /* 0x00000039020d7220 */ /* 0x008fc80000400000 */
[----:B------:R-:W-:-:S05]  /*2960*/  FFMA R13, R30, R56, R13 ;  /* 0x000000381e0d7223 */ /* 0x000fca000000000d */
[----:B------:R-:W-:-:S05]  /*2970*/  F2FP.BF16.F32.PACK_AB R13, RZ, R13 ;  /* 0x0000000dff0d723e */ /* 0x000fca00000010ff */
[----:B------:R0:W-:Y:S01]  /*2980*/  @P1 STG.E.U16 desc[UR36][R10.64+0x10], R13 ;  /* 0x0000100d0a001986 */ /* 0x0001e2000c101524 */
[----:B------:R-:W-:Y:S05]  /*2990*/  @!P0 BRA `(.L_x_46) ;  /* 0x0000000000048947 */ /* 0x000fea0003800000 */
[----:B------:R3:W5:Y:S02]  /*29a0*/  LDG.E.LTC128B.U16 R19, desc[UR36][R8.64+0x12] ;  /* 0x0000122408137981 */ /* 0x000764000c1e1520 */
.L_x_46:
[----:B------:R-:W-:Y:S05]  /*29b0*/  BSYNC B1 ;  /* 0x0000000000017941 */ /* 0x000fea0003800000 */
.L_x_45:
        /* <DEDUP_REMOVED lines=10> */
.L_x_48:
[----:B------:R-:W-:Y:S05]  /*2a60*/  BSYNC B1 ;  /* 0x0000000000017941 */ /* 0x000fea0003800000 */
.L_x_47:
[----:B0----5:R-:W-:Y:S01]  /*2a70*/  IMAD.U32 R2, R19, 0x10000, RZ ;  /* 0x0001000013027824 */ /* 0x021fe200078e00ff */
        /* <DEDUP_REMOVED lines=9> */
.L_x_50:
[----:B------:R-:W-:Y:S05]  /*2b10*/  BSYNC B1 ;  /* 0x0000000000017941 */ /* 0x000fea0003800000 */
.L_x_49:
        /* <DEDUP_REMOVED lines=9> */
.L_x_52:
[----:B------:R-:W-:Y:S05]  /*2bb0*/  BSYNC B1 ;  /* 0x0000000000017941 */ /* 0x000fea0003800000 */
.L_x_51:
[----:B0----5:R-:W-:Y:S01]  /*2bc0*/  IMAD.U32 R2, R19, 0x10000, RZ ;  /* 0x0001000013027824 */ /* 0x021fe200078e00ff */
        /* <DEDUP_REMOVED lines=8> */
.L_x_54:
[----:B------:R-:W-:Y:S05]  /*2c50*/  BSYNC B1 ;  /* 0x0000000000017941 */ /* 0x000fea0003800000 */
.L_x_53:
        /* <DEDUP_REMOVED lines=10> */
.L_x_56:
[----:B------:R-:W-:Y:S05]  /*2d00*/  BSYNC B1 ;  /* 0x0000000000017941 */ /* 0x000fea0003800000 */
.L_x_55:
        /* <DEDUP_REMOVED lines=10> */
.L_x_58:
[----:B------:R-:W-:Y:S05]  /*2db0*/  BSYNC B1 ;  /* 0x0000000000017941 */ /* 0x000fea0003800000 */
.L_x_57:
        /* <DEDUP_REMOVED lines=9> */
.L_x_60:
[----:B------:R-:W-:Y:S05]  /*2e50*/  BSYNC B1 ;  /* 0x0000000000017941 */ /* 0x000fea0003800000 */
.L_x_59:
        /* <DEDUP_REMOVED lines=9> */
.L_x_62:
[----:B------:R-:W-:Y:S05]  /*2ef0*/  BSYNC B1 ;  /* 0x0000000000017941 */ /* 0x000fea0003800000 */
.L_x_61:
        /* <DEDUP_REMOVED lines=10> */
.L_x_64:
[----:B------:R-:W-:Y:S05]  /*2fa0*/  BSYNC B1 ;  /* 0x0000000000017941 */ /* 0x000fea0003800000 */
.L_x_63:
        /* <DEDUP_REMOVED lines=10> */
.L_x_66:
[----:B------:R-:W-:Y:S05]  /*3050*/  BSYNC B1 ;  /* 0x0000000000017941 */ /* 0x000fea0003800000 */
.L_x_65:
        /* <DEDUP_REMOVED lines=9> */
.L_x_68:
[----:B------:R-:W-:Y:S05]  /*30f0*/  BSYNC B1 ;  /* 0x0000000000017941 */ /* 0x000fea0003800000 */
.L_x_67:
        /* <DEDUP_REMOVED lines=9> */
.L_x_70:
[----:B------:R-:W-:Y:S05]  /*3190*/  BSYNC B1 ;  /* 0x0000000000017941 */ /* 0x000fea0003800000 */
.L_x_69:
        /* <DEDUP_REMOVED lines=10> */
.L_x_72:
[----:B------:R-:W-:Y:S05]  /*3240*/  BSYNC B1 ;  /* 0x0000000000017941 */ /* 0x000fea0003800000 */
.L_x_71:
        /* <DEDUP_REMOVED lines=10> */
.L_x_74:
[----:B------:R-:W-:Y:S05]  /*32f0*/  BSYNC B1 ;  /* 0x0000000000017941 */ /* 0x000fea0003800000 */
.L_x_73:
        /* <DEDUP_REMOVED lines=9> */
.L_x_76:
[----:B------:R-:W-:Y:S05]  /*3390*/  BSYNC B1 ;  /* 0x0000000000017941 */ /* 0x000fea0003800000 */
.L_x_75:
        /* <DEDUP_REMOVED lines=9> */
.L_x_78:
[----:B------:R-:W-:Y:S05]  /*3430*/  BSYNC B1 ;  /* 0x0000000000017941 */ /* 0x000fea0003800000 */
.L_x_77:
        /* <DEDUP_REMOVED lines=10> */
.L_x_80:
[----:B------:R-:W-:Y:S05]  /*34e0*/  BSYNC B1 ;  /* 0x0000000000017941 */ /* 0x000fea0003800000 */
.L_x_79:
        /* <DEDUP_REMOVED lines=10> */
.L_x_82:
[----:B------:R-:W-:Y:S05]  /*3590*/  BSYNC B1 ;  /* 0x0000000000017941 */ /* 0x000fea0003800000 */
.L_x_81:
        /* <DEDUP_REMOVED lines=9> */
.L_x_84:
[----:B------:R-:W-:Y:S05]  /*3630*/  BSYNC B1 ;  /* 0x0000000000017941 */ /* 0x000fea0003800000 */
.L_x_83:
        /* <DEDUP_REMOVED lines=9> */
.L_x_86:
[----:B------:R-:W-:Y:S05]  /*36d0*/  BSYNC B1 ;  /* 0x0000000000017941 */ /* 0x000fea0003800000 */
.L_x_85:
        /* <DEDUP_REMOVED lines=10> */
.L_x_88:
[----:B------:R-:W-:Y:S05]  /*3780*/  BSYNC B1 ;  /* 0x0000000000017941 */ /* 0x000fea0003800000 */
.L_x_87:
[----:B0----5:R-:W-:Y:S01]  /*3790*/  IMAD.U32 R2, R19, 0x10000, RZ ;  /* 0x0001000013027824 */ /* 0x021fe200078e00ff */
[----:B------:R-:W-:Y:S01]  /*37a0*/  ISETP.GT.AND P0, PT, R3, 0x39, PT ;  /* 0x000000390300780c */ /* 0x000fe20003f04270 */
[----:B------:R-:W-:Y:S01]  /*37b0*/  @P2 IMAD.MOV.U32 R3, RZ, RZ, R7 ;  /* 0x000000ffff032224 */ /* 0x000fe200078e0007 */
[----:B------:R-:W-:Y:S01]  /*37c0*/  BSSY B1, `(.L_x_89) ;  /* 0x0000009000017945 */ /* 0x000fe20003800000 */
[----:B------:R-:W-:Y:S01]  /*37d0*/  FMUL R13, R2, R57 ;  /* 0x00000039020d7220 */ /* 0x000fe20000400000 */
[----:B------:R-:W-:Y:S01]  /*37e0*/  @P2 IMAD.MOV.U32 R2, RZ, RZ, R6 ;  /* 0x000000ffff022224 */ /* 0x000fe200078e0006 */
[----:B------:R-:W-:Y:S02]  /*37f0*/  ISETP.GT.AND P3, PT, R0, RZ, P0 ;  /* 0x000000ff0000720c */ /* 0x000fe40000764270 */
[----:B------:R-:W-:-:S05]  /*3800*/  FFMA R13, R52, R56, R13 ;  /* 0x00000038340d7223 */ /* 0x000fca000000000d */
[----:B------:R-:W-:-:S05]  /*3810*/  F2FP.BF16.F32.PACK_AB R13, RZ, R13 ;  /* 0x0000000dff0d723e */ /* 0x000fca00000010ff */
[----:B------:R0:W-:Y:S01]  /*3820*/  @P2 STG.E.U16 desc[UR36][R2.64+0x70], R13 ;  /* 0x0000700d02002986 */ /* 0x0001e2000c101524 */
[----:B------:R-:W-:Y:S05]  /*3830*/  @!P3 BRA `(.L_x_90) ;  /* 0x000000000004b947 */ /* 0x000fea0003800000 */
[----:B------:R0:W5:Y:S02]  /*3840*/  LDG.E.LTC128B.U16 R19, desc[UR36][R4.64+0x72] ;  /* 0x0000722404137981 */ /* 0x000164000c1e1520 */
.L_x_90:
[----:B------:R-:W-:Y:S05]  /*3850*/  BSYNC B1 ;  /* 0x0000000000017941 */ /* 0x000fea0003800000 */
.L_x_89:
        /* <DEDUP_REMOVED lines=9> */
.L_x_92:
[----:B------:R-:W-:Y:S05]  /*38f0*/  BSYNC B1 ;  /* 0x0000000000017941 */ /* 0x000fea0003800000 */
.L_x_91:
[----:B0----5:R-:W-:Y:S01]  /*3900*/  IMAD.U32 R2, R19, 0x10000, RZ ;  /* 0x0001000013027824 */ /* 0x021fe200078e00ff */
[----:B------:R-:W-:Y:S01]  /*3910*/  ISETP.GT.AND P0, PT, R0, 0x8, P0 ;  /* 0x000000080000780c */ /* 0x000fe20000704270 */
[----:B------:R-:W-:Y:S02]  /*3920*/  BSSY B1, `(.L_x_93) ;  /* 0x000000a000017945 */ /* 0x000fe40003800000 */
[----:B------:R-:W-:Y:S01]  /*3930*/  FMUL R3, R2, R57 ;  /* 0x0000003902037220 */ /* 0x000fe20000400000 */
[----:B------:R-:W-:-:S03]  /*3940*/  @P1 IMAD.MOV.U32 R2, RZ, RZ, R10 ;  /* 0x000000ffff021224 */ /* 0x000fc600078e000a */
[----:B------:R-:W-:-:S05]  /*3950*/  FFMA R3, R54, R56, R3 ;  /* 0x0000003836037223 */ /* 0x000fca0000000003 */
[----:B------:R-:W-:-:S04]  /*3960*/  F2FP.BF16.F32.PACK_AB R3, RZ, R3 ;  /* 0x00000003ff03723e */ /* 0x000fc800000010ff */
[----:B----4-:R-:W-:Y:S01]  /*3970*/  PRMT R4, R3, 0x7610, R4 ;  /* 0x0000761003047816 */ /* 0x010fe20000000004 */
[----:B------:R-:W-:-:S05]  /*3980*/  @P1 IMAD.MOV.U32 R3, RZ, RZ, R11 ;  /* 0x000000ffff031224 */ /* 0x000fca00078e000b */
[----:B------:R0:W-:Y:S01]  /*3990*/  @P1 STG.E.U16 desc[UR36][R2.64+0x70], R4 ;  /* 0x0000700402001986 */ /* 0x0001e2000c101524 */
[----:B------:R-:W-:Y:S05]  /*39a0*/  @!P0 BRA `(.L_x_94) ;  /* 0x0000000000048947 */ /* 0x000fea0003800000 */
[----:B------:R4:W5:Y:S02]  /*39b0*/  LDG.E.LTC128B.U16 R19, desc[UR36][R8.64+0x72] ;  /* 0x0000722408137981 */ /* 0x000964000c1e1520 */
.L_x_94:
[----:B------:R-:W-:Y:S05]  /*39c0*/  BSYNC B1 ;  /* 0x0000000000017941 */ /* 0x000fea0003800000 */
.L_x_93:
[----:B------:R-:W-:Y:S05]  /*39d0*/  @!P0 BRA `(.L_x_95) ;  /* 0x0000000800a88947 */ /* 0x000fea0003800000 */
[----:B-----5:R-:W-:-:S04]  /*39e0*/  IMAD.U32 R0, R19, 0x10000, RZ ;  /* 0x0001000013007824 */ /* 0x020fc800078e00ff */
[----:B------:R-:W-:-:S04]  /*39f0*/  FMUL R0, R0, R57 ;  /* 0x0000003900007220 */ /* 0x000fc80000400000 */
[----:B------:R-:W-:-:S05]  /*3a00*/  FFMA R0, R55, R56, R0 ;  /* 0x0000003837007223 */ /* 0x000fca0000000000 */
[----:B------:R-:W-:-:S05]  /*3a10*/  F2FP.BF16.F32.PACK_AB R0, RZ, R0 ;  /* 0x00000000ff00723e */ /* 0x000fca00000010ff */
[----:B------:R0:W-:Y:S01]  /*3a20*/  STG.E.U16 desc[UR36][R10.64+0x72], R0 ;  /* 0x000072000a007986 */ /* 0x0001e2000c101524 */
[----:B------:R-:W-:Y:S05]  /*3a30*/  BRA `(.L_x_95) ;  /* 0x0000000800907947 */ /* 0x000fea0003800000 */
.L_x_34:
[----:B------:R-:W-:Y:S01]  /*3a40*/  ISETP.GT.AND P0, PT, R3, 0x1, PT ;  /* 0x000000010300780c */ /* 0x000fe20003f04270 */
[----:B------:R-:W-:Y:S01]  /*3a50*/  ULDC.64 UR4, c[0x0][0x5c0] ;  /* 0x0001700000047ab9 */ /* 0x000fe20000000a00 */
[-C--:B------:R-:W-:Y:S01]  /*3a60*/  FMUL R24, R24, R56.reuse ;  /* 0x0000003818187220 */ /* 0x080fe20000400000 */
[-C--:B------:R-:W-:Y:S01]  /*3a70*/  FMUL R25, R25, R56.reuse ;  /* 0x0000003819197220 */ /* 0x080fe20000400000 */
[----:B------:R-:W-:Y:S01]  /*3a80*/  ISETP.GT.AND P3, PT, R0, RZ, P0 ;  /* 0x000000ff0000720c */ /* 0x000fe20000764270 */
[-C--:B------:R-:W-:Y:S01]  /*3a90*/  FMUL R26, R26, R56.reuse ;  /* 0x000000381a1a7220 */ /* 0x080fe20000400000 */
[----:B------:R-:W-:Y:S01]  /*3aa0*/  LEA R4, P4, R68, UR4, 0x1 ;  /* 0x0000000444047c11 */ /* 0x000fe2000f8808ff */
[----:B------:R-:W-:Y:S01]  /*3ab0*/  FMUL R27, R27, R56 ;  /* 0x000000381b1b7220 */ /* 0x000fe20000400000 */
[----:B------:R-:W-:Y:S01]  /*3ac0*/  F2FP.BF16.F32.PACK_AB R24, RZ, R24 ;  /* 0x00000018ff18723e */ /* 0x000fe200000010ff */
[-C--:B------:R-:W-:Y:S01]  /*3ad0*/  FMUL R28, R28, R56.reuse ;  /* 0x000000381c1c7220 */ /* 0x080fe20000400000 */
[----:B------:R-:W-:Y:S01]  /*3ae0*/  LEA.HI.X R5, R68, UR5, R7, 0x1, P4 ;  /* 0x0000000544057c11 */ /* 0x000fe2000a0f0c07 */
[-C--:B------:R-:W-:Y:S01]  /*3af0*/  FMUL R29, R29, R56.reuse ;  /* 0x000000381d1d7220 */ /* 0x080fe20000400000 */
[----:B------:R-:W-:Y:S01]  /*3b00*/  F2FP.BF16.F32.PACK_AB R25, RZ, R25 ;  /* 0x00000019ff19723e */ /* 0x000fe200000010ff */
[-C--:B------:R-:W-:Y:S01]  /*3b10*/  FMUL R30, R30, R56.reuse ;  /* 0x000000381e1e7220 */ /* 0x080fe20000400000 */
[----:B------:R-:W-:Y:S01]  /*3b20*/  SHF.L.U64.HI R75, R74, 0x4, R75 ;  /* 0x000000044a4b7819 */ /* 0x000fe2000001024b */
[----:B------:R-:W-:Y:S01]  /*3b30*/  @P1 STG.E.U16 desc[UR36][R4.64], R24 ;  /* 0x0000001804001986 */ /* 0x000fe2000c101524 */
[----:B------:R-:W-:Y:S01]  /*3b40*/  ISETP.GT.AND P1, PT, R3, 0x8, PT ;  /* 0x000000080300780c */ /* 0x000fe20003f24270 */
[----:B------:R-:W-:Y:S01]  /*3b50*/  FMUL R31, R31, R56 ;  /* 0x000000381f1f7220 */ /* 0x000fe20000400000 */
[----:B------:R-:W-:Y:S01]  /*3b60*/  ISETP.GT.AND P4, PT, R0, 0x8, P0 ;  /* 0x000000080000780c */ /* 0x000fe20000784270 */
[----:B------:R-:W-:Y:S01]  /*3b70*/  @P3 STG.E.U16 desc[UR36][R4.64+0x2], R25 ;  /* 0x0000021904003986 */ /* 0x000fe2000c101524 */
[----:B------:R-:W-:Y:S01]  /*3b80*/  LEA R6, P3, R74, R4, 0x4 ;  /* 0x000000044a067211 */ /* 0x000fe200078620ff */
[-C--:B------:R-:W-:Y:S01]  /*3b90*/  FMUL R32, R32, R56.reuse ;  /* 0x0000003820207220 */ /* 0x080fe20000400000 */
[C---:B------:R-:W-:Y:S01]  /*3ba0*/  ISETP.GT.AND P2, PT, R0.reuse, 0x8, P2 ;  /* 0x000000080000780c */ /* 0x040fe20001744270 */
[-C--:B------:R-:W-:Y:S01]  /*3bb0*/  FMUL R33, R33, R56.reuse ;  /* 0x0000003821217220 */ /* 0x080fe20000400000 */
[----:B------:R-:W-:Y:S01]  /*3bc0*/  ISETP.GT.AND P0, PT, R3, 0x9, PT ;  /* 0x000000090300780c */ /* 0x000fe20003f04270 */
[----:B------:R-:W-:Y:S01]  /*3bd0*/  IMAD.X R7, R75, 0x1, R5, P3 ;  /* 0x000000014b077824 */ /* 0x000fe200018e0605 */
[----:B------:R-:W-:Y:S01]  /*3be0*/  ISETP.GT.AND P5, PT, R0, RZ, P1 ;  /* 0x000000ff0000720c */ /* 0x000fe20000fa4270 */
[-C--:B------:R-:W-:Y:S01]  /*3bf0*/  FMUL R34, R34, R56.reuse ;  /* 0x0000003822227220 */ /* 0x080fe20000400000 */
[----:B------:R-:W-:Y:S01]  /*3c00*/  ISETP.GT.AND P3, PT, R0, RZ, P0 ;  /* 0x000000ff0000720c */ /* 0x000fe20000764270 */
[----:B------:R-:W-:Y:S01]  /*3c10*/  FMUL R35, R35, R56 ;  /* 0x0000003823237220 */ /* 0x000fe20000400000 */
[----:B------:R-:W-:Y:S01]  /*3c20*/  F2FP.BF16.F32.PACK_AB R26, RZ, R26 ;  /* 0x0000001aff1a723e */ /* 0x000fe200000010ff */
[-C--:B------:R-:W-:Y:S01]  /*3c30*/  FMUL R36, R36, R56.reuse ;  /* 0x0000003824247220 */ /* 0x080fe20000400000 */
[----:B------:R-:W-:Y:S01]  /*3c40*/  F2FP.BF16.F32.PACK_AB R27, RZ, R27 ;  /* 0x0000001bff1b723e */ /* 0x000fe200000010ff */
[----:B------:R-:W-:Y:S01]  /*3c50*/  FMUL R37, R37, R56 ;  /* 0x0000003825257220 */ /* 0x000fe20000400000 */
[----:B------:R-:W-:Y:S01]  /*3c60*/  F2FP.BF16.F32.PACK_AB R28, RZ, R28 ;  /* 0x0000001cff1c723e */ /* 0x000fe200000010ff */
[----:B------:R-:W-:Y:S01]  /*3c70*/  @P2 STG.E.U16 desc[UR36][R6.64], R26 ;  /* 0x0000001a06002986 */ /* 0x000fe2000c101524 */
[----:B------:R-:W-:Y:S01]  /*3c80*/  F2FP.BF16.F32.PACK_AB R29, RZ, R29 ;  /* 0x0000001dff1d723e */ /* 0x000fe200000010ff */
[-C--:B------:R-:W-:Y:S01]  /*3c90*/  FMUL R38, R38, R56.reuse ;  /* 0x0000003826267220 */ /* 0x080fe20000400000 */
[C---:B------:R-:W-:Y:S01]  /*3ca0*/  ISETP.GT.AND P2, PT, R0.reuse, 0x8, P1 ;  /* 0x000000080000780c */ /* 0x040fe20000f44270 */
[----:B------:R-:W-:Y:S01]  /*3cb0*/  @P4 STG.E.U16 desc[UR36][R6.64+0x2], R27 ;  /* 0x0000021b06004986 */ /* 0x000fe2000c101524 */
[----:B------:R-:W-:Y:S01]  /*3cc0*/  ISETP.GT.AND P1, PT, R3, 0x10, PT ;  /* 0x000000100300780c */ /* 0x000fe20003f24270 */
[----:B------:R-:W-:Y:S01]  /*3cd0*/  FMUL R39, R39, R56 ;  /* 0x0000003827277220 */ /* 0x000fe20000400000 */
[----:B------:R-:W-:Y:S01]  /*3ce0*/  F2FP.BF16.F32.PACK_AB R30, RZ, R30 ;  /* 0x0000001eff1e723e */ /* 0x000fe200000010ff */
[----:B------:R-:W-:Y:S01]  /*3cf0*/  @P5 STG.E.U16 desc[UR36][R4.64+0x10], R28 ;  /* 0x0000101c04005986 */ /* 0x000fe2000c101524 */
[----:B------:R-:W-:Y:S01]  /*3d00*/  ISETP.GT.AND P4, PT, R0, RZ, P1 ;  /* 0x000000ff0000720c */ /* 0x000fe20000f84270 */
[-C--:B------:R-:W-:Y:S01]  /*3d10*/  FMUL R40, R40, R56.reuse ;  /* 0x0000003828287220 */ /* 0x080fe20000400000 */
[----:B------:R-:W-:Y:S01]  /*3d20*/  F2FP.BF16.F32.PACK_AB R31, RZ, R31 ;  /* 0x0000001fff1f723e */ /* 0x000fe200000010ff */
[----:B------:R-:W-:Y:S01]  /*3d30*/  @P3 STG.E.U16 desc[UR36][R4.64+0x12], R29 ;  /* 0x0000121d04003986 */ /* 0x000fe2000c101524 */
[----:B------:R-:W-:Y:S01]  /*3d40*/  ISETP.GT.AND P3, PT, R0, 0x8, P0 ;  /* 0x000000080000780c */ /* 0x000fe20000764270 */
[----:B------:R-:W-:Y:S01]  /*3d50*/  FMUL R41, R41, R56 ;  /* 0x0000003829297220 */ /* 0x000fe20000400000 */
[----:B------:R-:W-:Y:S01]  /*3d60*/  ISETP.GT.AND P0, PT, R3, 0x11, PT ;  /* 0x000000110300780c */ /* 0x000fe20003f04270 */
[----:B------:R-:W-:Y:S01]  /*3d70*/  @P2 STG.E.U16 desc[UR36][R6.64+0x10], R30 ;  /* 0x0000101e06002986 */ /* 0x000fe2000c101524 */
[----:B------:R-:W-:Y:S01]  /*3d80*/  F2FP.BF16.F32.PACK_AB R32, RZ, R32 ;  /* 0x00000020ff20723e */ /* 0x000fe200000010ff */
[-C--:B------:R-:W-:Y:S01]  /*3d90*/  FMUL R42, R42, R56.reuse ;  /* 0x000000382a2a7220 */ /* 0x080fe20000400000 */
[C---:B------:R-:W-:Y:S01]  /*3da0*/  ISETP.GT.AND P5, PT, R0.reuse, RZ, P0 ;  /* 0x000000ff0000720c */ /* 0x040fe200007a4270 */
[-C--:B------:R-:W-:Y:S01]  /*3db0*/  FMUL R43, R43, R56.reuse ;  /* 0x000000382b2b7220 */ /* 0x080fe20000400000 */
[----:B------:R-:W-:Y:S01]  /*3dc0*/  ISETP.GT.AND P2, PT, R0, 0x8, P1 ;  /* 0x000000080000780c */ /* 0x000fe20000f44270 */
[-C--:B------:R-:W-:Y:S01]  /*3dd0*/  FMUL R44, R44, R56.reuse ;  /* 0x000000382c2c7220 */ /* 0x080fe20000400000 */
[----:B------:R-:W-:Y:S01]  /*3de0*/  ISETP.GT.AND P1, PT, R3, 0x18, PT ;  /* 0x000000180300780c */ /* 0x000fe20003f24270 */
[-C--:B------:R-:W-:Y:S01]  /*3df0*/  FMUL R45, R45, R56.reuse ;  /* 0x000000382d2d7220 */ /* 0x080fe20000400000 */
[----:B------:R-:W-:Y:S01]  /*3e00*/  F2FP.BF16.F32.PACK_AB R33, RZ, R33 ;  /* 0x00000021ff21723e */ /* 0x000fe200000010ff */
[----:B------:R-:W-:Y:S01]  /*3e10*/  @P3 STG.E.U16 desc[UR36][R6.64+0x12], R31 ;  /* 0x0000121f06003986 */ /* 0x000fe2000c101524 */
[----:B------:R-:W-:Y:S01]  /*3e20*/  ISETP.GT.AND P3, PT, R0, 0x8, P0 ;  /* 0x000000080000780c */ /* 0x000fe20000764270 */
[-C--:B------:R-:W-:Y:S01]  /*3e30*/  FMUL R46, R46, R56.reuse ;  /* 0x000000382e2e7220 */ /* 0x080fe20000400000 */
[----:B------:R-:W-:Y:S01]  /*3e40*/  ISETP.GT.AND P0, PT, R3, 0x19, PT ;  /* 0x000000190300780c */ /* 0x000fe20003f04270 */
[----:B------:R-:W-:Y:S01]  /*3e50*/  @P4 STG.E.U16 desc[UR36][R4.64+0x20], R32 ;  /* 0x0000202004004986 */ /* 0x000fe2000c101524 */
[C---:B------:R-:W-:Y:S01]  /*3e60*/  ISETP.GT.AND P4, PT, R0.reuse, RZ, P1 ;  /* 0x000000ff0000720c */ /* 0x040fe20000f84270 */
[----:B------:R-:W-:Y:S01]  /*3e70*/  FMUL R47, R47, R56 ;  /* 0x000000382f2f7220 */ /* 0x000fe20000400000 */
[----:B------:R-:W-:Y:S01]  /*3e80*/  F2FP.BF16.F32.PACK_AB R34, RZ, R34 ;  /* 0x00000022ff22723e */ /* 0x000fe200000010ff */
[----:B------:R-:W-:Y:S01]  /*3e90*/  @P5 STG.E.U16 desc[UR36][R4.64+0x22], R33 ;  /* 0x0000222104005986 */ /* 0x000fe2000c101524 */
[----:B------:R-:W-:Y:S01]  /*3ea0*/  ISETP.GT.AND P5, PT, R0, RZ, P0 ;  /* 0x000000ff0000720c */ /* 0x000fe200007a4270 */
[----:B------:R-:W-:Y:S01]  /*3eb0*/  FMUL R48, R48, R56 ;  /* 0x0000003830307220 */ /* 0x000fe20000400000 */
[----:B------:R-:W-:Y:S01]  /*3ec0*/  F2FP.BF16.F32.PACK_AB R35, RZ, R35 ;  /* 0x00000023ff23723e */ /* 0x000fe200000010ff */
[----:B------:R-:W-:Y:S01]  /*3ed0*/  @P2 STG.E.U16 desc[UR36][R6.64+0x20], R34 ;  /* 0x0000202206002986 */ /* 0x000fe2000c101524 */
[----:B------:R-:W-:Y:S01]  /*3ee0*/  F2FP.BF16.F32.PACK_AB R36, RZ, R36 ;  /* 0x00000024ff24723e */ /* 0x000fe200000010ff */
[-C--:B------:R-:W-:Y:S01]  /*3ef0*/  FMUL R49, R49, R56.reuse ;  /* 0x0000003831317220 */ /* 0x080fe20000400000 */
[----:B------:R-:W-:Y:S01]  /*3f00*/  ISETP.GT.AND P2, PT, R0, 0x8, P1 ;  /* 0x000000080000780c */ /* 0x000fe20000f44270 */
[----:B------:R-:W-:Y:S01]  /*3f10*/  @P3 STG.E.U16 desc[UR36][R6.64+0x22], R35 ;  /* 0x0000222306003986 */ /* 0x000fe2000c101524 */
[----:B------:R-:W-:Y:S01]  /*3f20*/  ISETP.GT.AND P1, PT, R3, 0x20, PT ;  /* 0x000000200300780c */ /* 0x000fe20003f24270 */
[-C--:B------:R-:W-:Y:S01]  /*3f30*/  FMUL R50, R50, R56.reuse ;  /* 0x0000003832327220 */ /* 0x080fe20000400000 */
[----:B------:R-:W-:Y:S01]  /*3f40*/  F2FP.BF16.F32.PACK_AB R37, RZ, R37 ;  /* 0x00000025ff25723e */ /* 0x000fe200000010ff */
[----:B------:R-:W-:Y:S01]  /*3f50*/  @P4 STG.E.U16 desc[UR36][R4.64+0x30], R36 ;  /* 0x0000302404004986 */ /* 0x000fe2000c101524 */
[C---:B------:R-:W-:Y:S01]  /*3f60*/  ISETP.GT.AND P3, PT, R0.reuse, 0x8, P0 ;  /* 0x000000080000780c */ /* 0x040fe20000764270 */
[-C--:B------:R-:W-:Y:S01]  /*3f70*/  FMUL R51, R51, R56.reuse ;  /* 0x0000003833337220 */ /* 0x080fe20000400000 */
[----:B------:R-:W-:Y:S01]  /*3f80*/  ISETP.GT.AND P0, PT, R3, 0x21, PT ;  /* 0x000000210300780c */ /* 0x000fe20003f04270 */
[----:B------:R-:W-:Y:S01]  /*3f90*/  @P5 STG.E.U16 desc[UR36][R4.64+0x32], R37 ;  /* 0x0000322504005986 */ /* 0x000fe2000c101524 */
        /* <DEDUP_REMOVED lines=10> */
[----:B------:R-:W-:-:S02]  /*4040*/  F2FP.BF16.F32.PACK_AB R41, RZ, R41 ;  /* 0x00000029ff29723e */ /* 0x000fc400000010ff */
[C---:B------:R-:W-:Y:S01]  /*4050*/  ISETP.GT.AND P1, PT, R0.reuse, 0x8, P1 ;  /* 0x000000080000780c */ /* 0x040fe20000f24270 */
[----:B------:R-:W-:Y:S01]  /*4060*/  @P3 STG.E.U16 desc[UR36][R6.64+0x32], R39 ;  /* 0x0000322706003986 */ /* 0x000fe2000c101524 */
[C---:B------:R-:W-:Y:S02]  /*4070*/  ISETP.GT.AND P2, PT, R0.reuse, 0x8, P0 ;  /* 0x000000080000780c */ /* 0x040fe40000744270 */
[C---:B------:R-:W-:Y:S01]  /*4080*/  ISETP.GT.AND P0, PT, R3.reuse, 0x29, PT ;  /* 0x000000290300780c */ /* 0x040fe20003f04270 */
[----:B------:R-:W-:Y:S01]  /*4090*/  @P4 STG.E.U16 desc[UR36][R4.64+0x40], R40 ;  /* 0x0000402804004986 */ /* 0x000fe2000c101524 */
[----:B------:R-:W-:Y:S02]  /*40a0*/  ISETP.GT.AND P4, PT, R3, 0x28, PT ;  /* 0x000000280300780c */ /* 0x000fe40003f84270 */
[----:B------:R-:W-:Y:S01]  /*40b0*/  F2FP.BF16.F32.PACK_AB R42, RZ, R42 ;  /* 0x0000002aff2a723e */ /* 0x000fe200000010ff */
[----:B------:R-:W-:Y:S01]  /*40c0*/  @P5 STG.E.U16 desc[UR36][R4.64+0x42], R41 ;  /* 0x0000422904005986 */ /* 0x000fe2000c101524 */
[----:B------:R-:W-:-:S02]  /*40d0*/  ISETP.GT.AND P5, PT, R0, RZ, P4 ;  /* 0x000000ff0000720c */ /* 0x000fc400027a4270 */
[C---:B------:R-:W-:Y:S01]  /*40e0*/  ISETP.GT.AND P3, PT, R0.reuse, RZ, P0 ;  /* 0x000000ff0000720c */ /* 0x040fe20000764270 */
[----:B------:R-:W-:Y:S01]  /*40f0*/  @P1 STG.E.U16 desc[UR36][R6.64+0x40], R42 ;  /* 0x0000402a06001986 */ /* 0x000fe2000c101524 */
[----:B------:R-:W-:Y:S02]  /*4100*/  F2FP.BF16.F32.PACK_AB R43, RZ, R43 ;  /* 0x0000002bff2b723e */ /* 0x000fe400000010ff */
[----:B------:R-:W-:Y:S02]  /*4110*/  F2FP.BF16.F32.PACK_AB R44, RZ, R44 ;  /* 0x0000002cff2c723e */ /* 0x000fe400000010ff */
[C---:B------:R-:W-:Y:S01]  /*4120*/  ISETP.GT.AND P4, PT, R0.reuse, 0x8, P4 ;  /* 0x000000080000780c */ /* 0x040fe20002784270 */
[----:B------:R-:W-:Y:S01]  /*4130*/  @P2 STG.E.U16 desc[UR36][R6.64+0x42], R43 ;  /* 0x0000422b06002986 */ /* 0x000fe2000c101524 */
[----:B------:R-:W-:Y:S02]  /*4140*/  F2FP.BF16.F32.PACK_AB R45, RZ, R45 ;  /* 0x0000002dff2d723e */ /* 0x000fe400000010ff */
[----:B------:R-:W-:Y:S01]  /*4150*/  ISETP.GT.AND P2, PT, R3, 0x31, PT ;  /* 0x000000310300780c */ /* 0x000fe20003f44270 */
[----:B------:R-:W-:Y:S01]  /*4160*/  @P5 STG.E.U16 desc[UR36][R4.64+0x50], R44 ;  /* 0x0000502c04005986 */ /* 0x000fe2000c101524 */
[----:B------:R-:W-:-:S02]  /*4170*/  ISETP.GT.AND P5, PT, R0, 0x8, P0 ;  /* 0x000000080000780c */ /* 0x000fc400007a4270 */
[C---:B------:R-:W-:Y:S01]  /*4180*/  ISETP.GT.AND P1, PT, R3.reuse, 0x38, PT ;  /* 0x000000380300780c */ /* 0x040fe20003f24270 */
[----:B------:R-:W-:Y:S01]  /*4190*/  @P3 STG.E.U16 desc[UR36][R4.64+0x52], R45 ;  /* 0x0000522d04003986 */ /* 0x000fe2000c101524 */
[C---:B------:R-:W-:Y:S02]  /*41a0*/  ISETP.GT.AND P3, PT, R3.reuse, 0x30, PT ;  /* 0x000000300300780c */ /* 0x040fe40003f64270 */
[----:B------:R-:W-:Y:S01]  /*41b0*/  ISETP.GT.AND P0, PT, R3, 0x39, PT ;  /* 0x000000390300780c */ /* 0x000fe20003f04270 */
[----:B------:R-:W-:Y:S01]  /*41c0*/  @P4 IMAD.MOV.U32 R2, RZ, RZ, R6 ;  /* 0x000000ffff024224 */ /* 0x000fe200078e0006 */
[----:B------:R-:W-:Y:S01]  /*41d0*/  F2FP.BF16.F32.PACK_AB R46, RZ, R46 ;  /* 0x0000002eff2e723e */ /* 0x000fe200000010ff */
[----:B------:R-:W-:Y:S01]  /*41e0*/  @P4 IMAD.MOV.U32 R3, RZ, RZ, R7 ;  /* 0x000000ffff034224 */ /* 0x000fe200078e0007 */
[----:B------:R-:W-:Y:S02]  /*41f0*/  F2FP.BF16.F32.PACK_AB R47, RZ, R47 ;  /* 0x0000002fff2f723e */ /* 0x000fe400000010ff */
[----:B------:R-:W-:-:S02]  /*4200*/  F2FP.BF16.F32.PACK_AB R48, RZ, R48 ;  /* 0x00000030ff30723e */ /* 0x000fc400000010ff */
[----:B------:R1:W-:Y:S01]  /*4210*/  @P4 STG.E.U16 desc[UR36][R2.64+0x50], R46 ;  /* 0x0000502e02004986 */ /* 0x0003e2000c101524 */
[C---:B------:R-:W-:Y:S02]  /*4220*/  ISETP.GT.AND P4, PT, R0.reuse, RZ, P2 ;  /* 0x000000ff0000720c */ /* 0x040fe40001784270 */
[----:B------:R-:W-:Y:S02]  /*4230*/  F2FP.BF16.F32.PACK_AB R49, RZ, R49 ;  /* 0x00000031ff31723e */ /* 0x000fe400000010ff */
[----:B------:R-:W-:Y:S02]  /*4240*/  ISETP.GT.AND P2, PT, R0, 0x8, P2 ;  /* 0x000000080000780c */ /* 0x000fe40001744270 */
[----:B------:R-:W-:Y:S02]  /*4250*/  F2FP.BF16.F32.PACK_AB R50, RZ, R50 ;  /* 0x00000032ff32723e */ /* 0x000fe400000010ff */
[----:B------:R-:W-:Y:S02]  /*4260*/  F2FP.BF16.F32.PACK_AB R51, RZ, R51 ;  /* 0x00000033ff33723e */ /* 0x000fe400000010ff */
[----:B------:R-:W-:Y:S01]  /*4270*/  F2FP.BF16.F32.PACK_AB R52, RZ, R52 ;  /* 0x00000034ff34723e */ /* 0x000fe200000010ff */
[----:B-1----:R-:W-:Y:S01]  /*4280*/  @P5 IMAD.MOV.U32 R2, RZ, RZ, R6 ;  /* 0x000000ffff025224 */ /* 0x002fe200078e0006 */
[----:B------:R-:W-:Y:S01]  /*4290*/  F2FP.BF16.F32.PACK_AB R53, RZ, R53 ;  /* 0x00000035ff35723e */ /* 0x000fe200000010ff */
[----:B------:R-:W-:Y:S01]  /*42a0*/  @P5 IMAD.MOV.U32 R3, RZ, RZ, R7 ;  /* 0x000000ffff035224 */ /* 0x000fe200078e0007 */
[----:B------:R-:W-:-:S02]  /*42b0*/  F2FP.BF16.F32.PACK_AB R54, RZ, R54 ;  /* 0x00000036ff36723e */ /* 0x000fc400000010ff */
[----:B------:R-:W-:Y:S02]  /*42c0*/  F2FP.BF16.F32.PACK_AB R55, RZ, R55 ;  /* 0x00000037ff37723e */ /* 0x000fe400000010ff */
[----:B------:R1:W-:Y:S01]  /*42d0*/  @P5 STG.E.U16 desc[UR36][R2.64+0x52], R47 ;  /* 0x0000522f02005986 */ /* 0x0003e2000c101524 */
[C---:B------:R-:W-:Y:S02]  /*42e0*/  ISETP.GT.AND P5, PT, R0.reuse, RZ, P3 ;  /* 0x000000ff0000720c */ /* 0x040fe40001fa4270 */
[----:B------:R-:W-:-:S11]  /*42f0*/  ISETP.GT.AND P3, PT, R0, 0x8, P3 ;  /* 0x000000080000780c */ /* 0x000fd60001f64270 */
[----:B-1----:R-:W-:Y:S02]  /*4300*/  @P5 IMAD.MOV.U32 R2, RZ, RZ, R4 ;  /* 0x000000ffff025224 */ /* 0x002fe400078e0004 */
[----:B------:R-:W-:-:S05]  /*4310*/  @P5 IMAD.MOV.U32 R3, RZ, RZ, R5 ;  /* 0x000000ffff035224 */ /* 0x000fca00078e0005 */
[----:B------:R1:W-:Y:S01]  /*4320*/  @P5 STG.E.U16 desc[UR36][R2.64+0x60], R48 ;  /* 0x0000603002005986 */ /* 0x0003e2000c101524 */
[C---:B------:R-:W-:Y:S02]  /*4330*/  ISETP.GT.AND P5, PT, R0.reuse, RZ, P0 ;  /* 0x000000ff0000720c */ /* 0x040fe400007a4270 */
[----:B------:R-:W-:Y:S01]  /*4340*/  ISETP.GT.AND P0, PT, R0, 0x8, P0 ;  /* 0x000000080000780c */ /* 0x000fe20000704270 */
[----:B-1----:R-:W-:Y:S02]  /*4350*/  @P4 IMAD.MOV.U32 R2, RZ, RZ, R4 ;  /* 0x000000ffff024224 */ /* 0x002fe400078e0004 */
[----:B------:R-:W-:-:S05]  /*4360*/  @P4 IMAD.MOV.U32 R3, RZ, RZ, R5 ;  /* 0x000000ffff034224 */ /* 0x000fca00078e0005 */
[----:B------:R1:W-:Y:S01]  /*4370*/  @P4 STG.E.U16 desc[UR36][R2.64+0x62], R49 ;  /* 0x0000623102004986 */ /* 0x0003e2000c101524 */
[C---:B------:R-:W-:Y:S02]  /*4380*/  ISETP.GT.AND P4, PT, R0.reuse, RZ, P1 ;  /* 0x000000ff0000720c */ /* 0x040fe40000f84270 */
[----:B------:R-:W-:Y:S01]  /*4390*/  ISETP.GT.AND P1, PT, R0, 0x8, P1 ;  /* 0x000000080000780c */ /* 0x000fe20000f24270 */
[----:B-1----:R-:W-:Y:S02]  /*43a0*/  @P3 IMAD.MOV.U32 R2, RZ, RZ, R6 ;  /* 0x000000ffff023224 */ /* 0x002fe400078e0006 */
[----:B------:R-:W-:-:S05]  /*43b0*/  @P3 IMAD.MOV.U32 R3, RZ, RZ, R7 ;  /* 0x000000ffff033224 */ /* 0x000fca00078e0007 */
[----:B------:R1:W-:Y:S02]  /*43c0*/  @P3 STG.E.U16 desc[UR36][R2.64+0x60], R50 ;  /* 0x0000603202003986 */ /* 0x0003e4000c101524 */
[----:B-1----:R-:W-:Y:S02]  /*43d0*/  @P2 IMAD.MOV.U32 R2, RZ, RZ, R6 ;  /* 0x000000ffff022224 */ /* 0x002fe400078e0006 */
[----:B------:R-:W-:-:S05]  /*43e0*/  @P2 IMAD.MOV.U32 R3, RZ, RZ, R7 ;  /* 0x000000ffff032224 */ /* 0x000fca00078e0007 */
[----:B------:R1:W-:Y:S02]  /*43f0*/  @P2 STG.E.U16 desc[UR36][R2.64+0x62], R51 ;  /* 0x0000623302002986 */ /* 0x0003e4000c101524 */
[----:B-1----:R-:W-:Y:S02]  /*4400*/  @P4 IMAD.MOV.U32 R2, RZ, RZ, R4 ;  /* 0x000000ffff024224 */ /* 0x002fe400078e0004 */
[----:B------:R-:W-:-:S05]  /*4410*/  @P4 IMAD.MOV.U32 R3, RZ, RZ, R5 ;  /* 0x000000ffff034224 */ /* 0x000fca00078e0005 */
[----:B------:R1:W-:Y:S04]  /*4420*/  @P4 STG.E.U16 desc[UR36][R2.64+0x70], R52 ;  /* 0x0000703402004986 */ /* 0x0003e8000c101524 */
[----:B------:R2:W-:Y:S01]  /*4430*/  @P5 STG.E.U16 desc[UR36][R4.64+0x72], R53 ;  /* 0x0000723504005986 */ /* 0x0005e2000c101524 */
[----:B-1----:R-:W-:Y:S02]  /*4440*/  @P1 IMAD.MOV.U32 R2, RZ, RZ, R6 ;  /* 0x000000ffff021224 */ /* 0x002fe400078e0006 */
[----:B------:R-:W-:-:S05]  /*4450*/  @P1 IMAD.MOV.U32 R3, RZ, RZ, R7 ;  /* 0x000000ffff031224 */ /* 0x000fca00078e0007 */
[----:B------:R2:W-:Y:S04]  /*4460*/  @P1 STG.E.U16 desc[UR36][R2.64+0x70], R54 ;  /* 0x0000703602001986 */ /* 0x0005e8000c101524 */
[----:B------:R2:W-:Y:S02]  /*4470*/  @P0 STG.E.U16 desc[UR36][R6.64+0x72], R55 ;  /* 0x0000723706000986 */ /* 0x0005e4000c101524 */
.L_x_95:
[----:B------:R-:W-:Y:S05]  /*4480*/  BSYNC B0 ;  /* 0x0000000000007941 */ /* 0x000fea0003800000 */
.L_x_33:
[----:B0-2---:R-:W2:Y:S01]  /*4490*/  LDL.64 R2, [R1] ;  /* 0x0000000001027983 */ /* 0x005ea20000100a00 */
[----:B------:R-:W-:Y:S01]  /*44a0*/  ULDC.64 UR4, c[0x0][0x650] ;  /* 0x0001940000047ab9 */ /* 0x000fe20000000a00 */
[----:B------:R0:W-:Y:S01]  /*44b0*/  SYNCS.ARRIVE.TRANS64.A1T0 RZ, [R64+UR47], RZ ;  /* 0x000000ff40ff79a7 */ /* 0x0001e2000810002f */
[----:B------:R-:W-:Y:S01]  /*44c0*/  PRMT R0, RZ, 0x7610, R0 ;  /* 0x00007610ff007816 */ /* 0x000fe20000000000 */
[----:B-----5:R-:W-:Y:S02]  /*44d0*/  IMAD.MOV.U32 R19, RZ, RZ, -0x1 ;  /* 0xffffffffff137424 */ /* 0x020fe400078e00ff */
[----:B------:R-:W-:Y:S01]  /*44e0*/  IMAD.MOV.U32 R22, RZ, RZ, -0x1 ;  /* 0xffffffffff167424 */ /* 0x000fe200078e00ff */
[----:B--2---:R-:W-:-:S04]  /*44f0*/  LEA R18, P0, R2, R18, 0x1 ;  /* 0x0000001202127211 */ /* 0x004fc800078008ff */
[----:B------:R-:W-:Y:S01]  /*4500*/  LEA.HI.X R17, R2, R17, R23, 0x1, P0 ;  /* 0x0000001102117211 */ /* 0x000fe200000f0c17 */
[----:B------:R-:W-:Y:S01]  /*4510*/  IMAD.MOV.U32 R2, RZ, RZ, -0x1 ;  /* 0xffffffffff027424 */ /* 0x000fe200078e00ff */
[----:B------:R-:W-:-:S04]  /*4520*/  ISETP.GE.U32.AND P0, PT, R18, UR4, PT ;  /* 0x0000000412007c0c */ /* 0x000fc8000bf06070 */
[----:B------:R-:W-:-:S13]  /*4530*/  ISETP.GE.U32.AND.EX P0, PT, R17, UR5, PT, P0 ;  /* 0x0000000511007c0c */ /* 0x000fda000bf06100 */
[----:B0-----:R-:W-:Y:S05]  /*4540*/  @P0 BRA `(.L_x_96) ;  /* 0x0000000400700947 */ /* 0x001fea0003800000 */
[----:B-1----:R-:W0:Y:S01]  /*4550*/  S2R R10, SR_CTAID.X ;  /* 0x00000000000a7919 */ /* 0x002e220000002500 */
[----:B---34-:R-:W1:Y:S01]  /*4560*/  LDC.64 R8, c[0x0][0x628] ;  /* 0x00018a00ff087b82 */ /* 0x018e620000000a00 */
[----:B------:R-:W-:Y:S01]  /*4570*/  ULDC UR4, c[0x0][0x150] ;  /* 0x0000540000047ab9 */ /* 0x000fe20000000800 */
[----:B------:R-:W-:Y:S01]  /*4580*/  IMAD.MOV.U32 R6, RZ, RZ, R18 ;  /* 0x000000ffff067224 */ /* 0x000fe200078e0012 */
[----:B------:R-:W2:Y:S01]  /*4590*/  S2R R20, SR_CTAID.Y ;  /* 0x0000000000147919 */ /* 0x000ea20000002600 */
[----:B------:R-:W-:-:S04]  /*45a0*/  IMAD.MOV.U32 R7, RZ, RZ, R17 ;  /* 0x000000ffff077224 */ /* 0x000fc800078e0011 */
[----:B------:R-:W3:Y:S08]  /*45b0*/  LDC R15, c[0x0][0x144] ;  /* 0x00005100ff0f7b82 */ /* 0x000ef00000000800 */
[----:B------:R-:W4:Y:S08]  /*45c0*/  LDC R0, c[0x0][0x630] ;  /* 0x00018c00ff007b82 */ /* 0x000f300000000800 */
[----:B------:R-:W2:Y:S01]  /*45d0*/  LDC.64 R12, c[0x0][0x620] ;  /* 0x00018800ff0c7b82 */ /* 0x000ea20000000a00 */
[----:B-1----:R-:W-:-:S04]  /*45e0*/  ISETP.NE.U32.AND P0, PT, R8, RZ, PT ;  /* 0x000000ff0800720c */ /* 0x002fc80003f05070 */
[----:B------:R-:W-:Y:S02]  /*45f0*/  ISETP.NE.AND.EX P0, PT, R9, RZ, PT, P0 ;  /* 0x000000ff0900720c */ /* 0x000fe40003f05300 */
[----:B0-----:R-:W-:-:S05]  /*4600*/  I2FP.F32.U32 R2, R10 ;  /* 0x0000000a00027245 */ /* 0x001fca0000201000 */
[----:B------:R-:W-:-:S04]  /*4610*/  FMUL R2, R2, UR4 ;  /* 0x0000000402027c20 */ /* 0x000fc80008400000 */
[----:B------:R0:W1:Y:S02]  /*4620*/  F2I.U32.TRUNC.NTZ R14, R2 ;  /* 0x00000002000e7305 */ /* 0x000064000020f000 */
[----:B---34-:R-:W-:Y:S05]  /*4630*/  @!P0 BRA `(.L_x_97) ;  /* 0x0000000000288947 */ /* 0x018fea0003800000 */
[----:B------:R-:W3:Y:S02]  /*4640*/  LDC R3, c[0x0][0x634] ;  /* 0x00018d00ff037b82 */ /* 0x000ee40000000800 */
[----:B---3--:R-:W-:-:S05]  /*4650*/  IADD3 R7, P0, R18, R3, RZ ;  /* 0x0000000312077210 */ /* 0x008fca0007f1e0ff */
[----:B------:R-:W-:-:S04]  /*4660*/  IMAD.X R11, RZ, RZ, R17, P0 ;  /* 0x000000ffff0b7224 */ /* 0x000fc800000e0611 */
[----:B0-----:R-:W-:-:S04]  /*4670*/  IMAD.WIDE.U32 R2, R11, R8, RZ ;  /* 0x000000080b027225 */ /* 0x001fc800078e00ff */
[----:B------:R-:W-:-:S04]  /*4680*/  IMAD.WIDE.U32 R4, P0, R7, R9, R2 ;  /* 0x0000000907047225 */ /* 0x000fc80007800002 */
[----:B------:R-:W-:-:S04]  /*4690*/  IMAD.WIDE.U32 R2, R7, R8, RZ ;  /* 0x0000000807027225 */ /* 0x000fc800078e00ff */
[----:B------:R-:W-:Y:S01]  /*46a0*/  IMAD.X R7, RZ, RZ, RZ, P0 ;  /* 0x000000ffff077224 */ /* 0x000fe200000e06ff */
[----:B------:R-:W-:Y:S01]  /*46b0*/  IADD3 RZ, P0, R3, R4, RZ ;  /* 0x0000000403ff7210 */ /* 0x000fe20007f1e0ff */
[----:B------:R-:W-:-:S04]  /*46c0*/  IMAD.MOV.U32 R6, RZ, RZ, R5 ;  /* 0x000000ffff067224 */ /* 0x000fc800078e0005 */
[----:B------:R-:W-:-:S08]  /*46d0*/  IMAD.WIDE.U32.X R6, R11, R9, R6, P0 ;  /* 0x000000090b067225 */ /* 0x000fd000000e0406 */
.L_x_97:
[----:B------:R-:W3:Y:S01]  /*46e0*/  LDC.64 R26, c[0x0][0x640] ;  /* 0x00019000ff1a7b82 */ /* 0x000ee20000000a00 */
[-C--:B------:R-:W-:Y:S01]  /*46f0*/  SHF.R.U64 R11, R6, R0.reuse, R7 ;  /* 0x00000000060b7219 */ /* 0x080fe20000001207 */
[----:B------:R-:W-:Y:S01]  /*4700*/  IMAD.MOV.U32 R19, RZ, RZ, R17 ;  /* 0x000000ffff137224 */ /* 0x000fe200078e0011 */
[----:B------:R-:W-:Y:S01]  /*4710*/  SHF.R.U32.HI R0, RZ, R0, R7 ;  /* 0x00000000ff007219 */ /* 0x000fe20000011607 */
[----:B-1----:R-:W-:Y:S01]  /*4720*/  IMAD.MOV R14, RZ, RZ, -R14 ;  /* 0x000000ffff0e7224 */ /* 0x002fe200078e0a0e */
[----:B------:R-:W-:Y:S01]  /*4730*/  IADD3 R5, P0, RZ, -R11, RZ ;  /* 0x8000000bff057210 */ /* 0x000fe20007f1e0ff */
[----:B------:R-:W-:Y:S01]  /*4740*/  ULDC UR4, c[0x0][0x154] ;  /* 0x0000550000047ab9 */ /* 0x000fe20000000800 */
[----:B------:R-:W-:Y:S01]  /*4750*/  IMAD.MOV.U32 R7, RZ, RZ, 0x1 ;  /* 0x00000001ff077424 */ /* 0x000fe200078e00ff */
[----:B------:R-:W1:Y:S01]  /*4760*/  LDC R4, c[0x0][0x618] ;  /* 0x00018600ff047b82 */ /* 0x000e620000000800 */
[----:B------:R-:W-:Y:S02]  /*4770*/  IMAD R22, R15, R14, R10 ;  /* 0x0000000e0f167224 */ /* 0x000fe400078e020a */
[----:B------:R-:W-:-:S04]  /*4780*/  IMAD.X R3, RZ, RZ, ~R0, P0 ;  /* 0x000000ffff037224 */ /* 0x000fc800000e0e00 */
[-C--:B--2---:R-:W-:Y:S01]  /*4790*/  IMAD R0, R3, R12.reuse, RZ ;  /* 0x0000000c03007224 */ /* 0x084fe200078e02ff */
[----:B------:R-:W2:Y:S01]  /*47a0*/  LDC R6, c[0x0][0x608] ;  /* 0x00018200ff067b82 */ /* 0x000ea20000000800 */
[----:B0-----:R-:W-:-:S04]  /*47b0*/  IMAD.WIDE.U32 R2, R5, R12, R18 ;  /* 0x0000000c05027225 */ /* 0x001fc800078e0012 */
[----:B------:R-:W-:Y:S01]  /*47c0*/  IMAD R5, R5, R13, R0 ;  /* 0x0000000d05057224 */ /* 0x000fe200078e0200 */
[----:B------:R-:W-:Y:S02]  /*47d0*/  I2FP.F32.U32 R0, R20 ;  /* 0x0000001400007245 */ /* 0x000fe40000201000 */
[----:B------:R-:W0:Y:S01]  /*47e0*/  LDC R24, c[0x0][0x658] ;  /* 0x00019600ff187b82 */ /* 0x000e220000000800 */
[----:B------:R-:W-:Y:S01]  /*47f0*/  IMAD.IADD R3, R3, 0x1, R5 ;  /* 0x0000000103037824 */ /* 0x000fe200078e0205 */
[----:B---3--:R-:W-:Y:S01]  /*4800*/  ISETP.NE.U32.AND P0, PT, R26, RZ, PT ;  /* 0x000000ff1a00720c */ /* 0x008fe20003f05070 */
[----:B------:R-:W-:Y:S01]  /*4810*/  FMUL R0, R0, UR4 ;  /* 0x0000000400007c20 */ /* 0x000fe20008400000 */
[----:B------:R-:W-:Y:S02]  /*4820*/  IMAD.MOV.U32 R5, RZ, RZ, -0x1 ;  /* 0xffffffffff057424 */ /* 0x000fe400078e00ff */
[----:B------:R-:W-:Y:S01]  /*4830*/  ISETP.NE.AND.EX P0, PT, R27, RZ, PT, P0 ;  /* 0x000000ff1b00720c */ /* 0x000fe20003f05300 */
[----:B------:R3:W4:Y:S01]  /*4840*/  F2I.U32.TRUNC.NTZ R12, R0 ;  /* 0x00000000000c7305 */ /* 0x000722000020f000 */
[----:B------:R-:W3:Y:S01]  /*4850*/  LDC R15, c[0x0][0x148] ;  /* 0x00005200ff0f7b82 */ /* 0x000ee20000000800 */
[----:B-1----:R-:W-:-:S02]  /*4860*/  SHF.R.U64 R10, R2, R4, R3 ;  /* 0x00000004020a7219 */ /* 0x002fc40000001203 */
[----:B------:R-:W-:-:S05]  /*4870*/  SHF.R.U32.HI R3, RZ, R4, R3 ;  /* 0x00000004ff037219 */ /* 0x000fca0000011603 */
[----:B------:R-:W1:Y:S01]  /*4880*/  LDC R14, c[0x0][0x600] ;  /* 0x00018000ff0e7b82 */ /* 0x000e620000000800 */
[-CC-:B--2---:R-:W-:Y:S02]  /*4890*/  SHF.R.U64 R8, R10, R6.reuse, R3.reuse ;  /* 0x000000060a087219 */ /* 0x184fe40000001203 */
[----:B------:R-:W-:-:S05]  /*48a0*/  SHF.R.U32.HI R3, RZ, R6, R3 ;  /* 0x00000006ff037219 */ /* 0x000fca0000011603 */
[----:B------:R-:W2:Y:S01]  /*48b0*/  LDC R21, c[0x0][0x648] ;  /* 0x00019200ff157b82 */ /* 0x000ea20000000800 */
[-CC-:B0-----:R-:W-:Y:S02]  /*48c0*/  SHF.R.U64 R13, R8, R24.reuse, R3.reuse ;  /* 0x00000018080d7219 */ /* 0x181fe40000001203 */
[-C--:B------:R-:W-:Y:S02]  /*48d0*/  SHF.L.U32 R5, R5, R24.reuse, RZ ;  /* 0x0000001805057219 */ /* 0x080fe400000006ff */
[-C--:B------:R-:W-:Y:S01]  /*48e0*/  SHF.R.U32.HI R3, RZ, R24.reuse, R3 ;  /* 0x00000018ff037219 */ /* 0x080fe20000011603 */
[----:B------:R-:W-:Y:S01]  /*48f0*/  IMAD.MOV.U32 R2, RZ, RZ, R13 ;  /* 0x000000ffff027224 */ /* 0x000fe200078e000d */
[----:B------:R-:W-:Y:S01]  /*4900*/  SHF.L.U32 R24, R7, R24, RZ ;  /* 0x0000001807187219 */ /* 0x000fe200000006ff */
[----:B------:R-:W0:Y:S01]  /*4910*/  LDC R25, c[0x0][0x638] ;  /* 0x00018e00ff197b82 */ /* 0x000e220000000800 */
[----:B------:R-:W-:-:S07]  /*4920*/  LOP3.LUT R19, RZ, R5, RZ, 0x33, !PT ;  /* 0x00000005ff137212 */ /* 0x000fce00078e33ff */
[----:B------:R-:W0:Y:S01]  /*4930*/  LDC R28, c[0x0][0x610] ;  /* 0x00018400ff1c7b82 */ /* 0x000e220000000800 */
[----:B----4-:R-:W-:Y:S05]  /*4940*/  @!P0 BRA `(.L_x_98) ;  /* 0x0000000000288947 */ /* 0x010fea0003800000 */
[----:B---3--:R-:W3:Y:S02]  /*4950*/  LDC R0, c[0x0][0x64c] ;  /* 0x00019300ff007b82 */ /* 0x008ee40000000800 */
[----:B---3--:R-:W-:-:S05]  /*4960*/  IADD3 R7, P0, R13, R0, RZ ;  /* 0x000000000d077210 */ /* 0x008fca0007f1e0ff */
        /* <DEDUP_REMOVED lines=8> */
.L_x_98:
[----:B------:R-:W4:Y:S01]  /*49f0*/  LDC R4, c[0x0][0x65c] ;  /* 0x00019700ff047b82 */ /* 0x000f220000000800 */
[----:B--23--:R-:W-:Y:S01]  /*4a00*/  SHF.R.U64 R0, R2, R21, R3 ;  /* 0x0000001502007219 */ /* 0x00cfe20000001203 */
[----:B-1----:R-:W-:Y:S01]  /*4a10*/  VIADD R3, R14, 0xffffffff ;  /* 0xffffffff0e037836 */ /* 0x002fe20000000000 */
[----:B------:R-:W-:Y:S01]  /*4a20*/  LOP3.LUT R19, R8, R19, RZ, 0xc0, !PT ;  /* 0x0000001308137212 */ /* 0x000fe200078ec0ff */
[----:B------:R-:W-:Y:S02]  /*4a30*/  IMAD.MOV R12, RZ, RZ, -R12 ;  /* 0x000000ffff0c7224 */ /* 0x000fe400078e0a0c */
[----:B------:R-:W-:Y:S01]  /*4a40*/  IMAD.MOV R2, RZ, RZ, -R0 ;  /* 0x000000ffff027224 */ /* 0x000fe200078e0a00 */
[----:B------:R-:W-:Y:S01]  /*4a50*/  LOP3.LUT R3, R10, R3, RZ, 0xc0, !PT ;  /* 0x000000030a037212 */ /* 0x000fe200078ec0ff */
[----:B------:R-:W-:Y:S02]  /*4a60*/  IMAD R19, R24, R0, R19 ;  /* 0x0000000018137224 */ /* 0x000fe400078e0213 */
[----:B0-----:R-:W-:-:S04]  /*4a70*/  IMAD R0, R2, R25, R13 ;  /* 0x0000001902007224 */ /* 0x001fc800078e020d */
[----:B------:R-:W-:Y:S01]  /*4a80*/  IMAD R2, R0, R14, R3 ;  /* 0x0000000e00027224 */ /* 0x000fe200078e0203 */
[----:B----4-:R-:W-:Y:S01]  /*4a90*/  ISETP.NE.AND P0, PT, R4, 0x1, PT ;  /* 0x000000010400780c */ /* 0x010fe20003f05270 */
[----:B------:R-:W-:-:S05]  /*4aa0*/  IMAD.MOV.U32 R4, RZ, RZ, 0x1 ;  /* 0x00000001ff047424 */ /* 0x000fca00078e00ff */
[----:B------:R-:W-:-:S07]  /*4ab0*/  PRMT R0, R4, 0x7610, R0 ;  /* 0x0000761004007816 */ /* 0x000fce0000000000 */
[----:B------:R-:W-:-:S04]  /*4ac0*/  @P0 IMAD R22, R15, R12, R20 ;  /* 0x0000000c0f160224 */ /* 0x000fc800078e0214 */
[----:B------:R-:W-:-:S05]  /*4ad0*/  IMAD R19, R19, R28, R22 ;  /* 0x0000001c13137224 */ /* 0x000fca00078e0216 */
[----:B------:R-:W-:Y:S02]  /*4ae0*/  SEL R22, R2, R19, !P0 ;  /* 0x0000001302167207 */ /* 0x000fe40004000000 */
[----:B------:R-:W-:Y:S01]  /*4af0*/  SEL R19, R19, R2, !P0 ;  /* 0x0000000213137207 */ /* 0x000fe20004000000 */
[----:B------:R-:W-:-:S07]  /*4b00*/  IMAD.MOV.U32 R2, RZ, RZ, R11 ;  /* 0x000000ffff027224 */ /* 0x000fce00078e000b */
.L_x_96:
[----:B------:R-:W-:Y:S02]  /*4b10*/  LOP3.LUT P0, RZ, R0, 0xff, RZ, 0xc0, !PT ;  /* 0x000000ff00ff7812 */ /* 0x000fe4000780c0ff */
[----:B------:R-:W-:-:S11]  /*4b20*/  LOP3.LUT R71, R71, 0x1, RZ, 0x3c, !PT ;  /* 0x0000000147477812 */ /* 0x000fd600078e3cff */
[----:B------:R-:W-:Y:S05]  /*4b30*/  @P0 BRA `(.L_x_99) ;  /* 0xffffffc800bc0947 */ /* 0x000fea000383ffff */
[----:B------:R-:W-:Y:S05]  /*4b40*/  EXIT ;  /* 0x000000000000794d */ /* 0x000fea0003800000 */
.L_x_14:
[----:B------:R-:W-:-:S08]  /*4b50*/  ISETP.NE.AND P0, PT, R0, RZ, PT ;  /* 0x000000ff0000720c */ /* 0x000fd00003f05270 */
[----:B0-----:R-:W0:-:S00]  /*4b60*/  USETMAXREG.DEALLOC.CTAPOOL 0x28 ;  /* 0x00000028000079c8 */ /* 0x001e0000080e0500 */
[----:B------:R-:W-:Y:S05]  /*4b70*/  @P0 EXIT ;  /* 0x000000000000094d */ /* 0x000fea0003800000 */
[----:B0-----:R-:W-:Y:S01]  /*4b80*/  LOP3.LUT P0, RZ, R8, 0xff, RZ, 0xc0, !PT ;  /* 0x000000ff08ff7812 */ /* 0x001fe2000780c0ff */
[----:B------:R-:W-:Y:S02]  /*4b90*/  IMAD.MOV.U32 R0, RZ, RZ, 0x1 ;  /* 0x00000001ff007424 */ /* 0x000fe400078e00ff */
[----:B------:R-:W-:-:S10]  /*4ba0*/  IMAD.MOV.U32 R7, RZ, RZ, RZ ;  /* 0x000000ffff077224 */ /* 0x000fd400078e00ff */
[----:B------:R-:W-:Y:S05]  /*4bb0*/  @!P0 BRA `(.L_x_100) ;  /* 0x0000000c00188947 */ /* 0x000fea0003800000 */
[----:B------:R-:W-:Y:S01]  /*4bc0*/  LOP3.LUT P0, RZ, R4, 0x1f, RZ, 0xc0, !PT ;  /* 0x0000001f04ff7812 */ /* 0x000fe2000780c0ff */
[----:B------:R-:W-:Y:S01]  /*4bd0*/  ULDC UR5, c[0x0][0x658] ;  /* 0x0001960000057ab9 */ /* 0x000fe20000000800 */
[----:B------:R-:W-:Y:S01]  /*4be0*/  UMOV UR6, 0xffffffff ;  /* 0xffffffff00067882 */ /* 0x000fe20000000000 */
[----:B------:R-:W-:Y:S01]  /*4bf0*/  BSSY B0, `(.L_x_100) ;  /* 0x00000c2000007945 */ /* 0x000fe20003800000 */
[----:B------:R-:W-:Y:S01]  /*4c00*/  USHF.L.U32 UR6, UR6, UR5, URZ ;  /* 0x0000000506067299 */ /* 0x000fe2000800063f */
[C---:B------:R-:W-:Y:S01]  /*4c10*/  ISETP.NE.AND P2, PT, R3.reuse, RZ, PT ;  /* 0x000000ff0300720c */ /* 0x040fe20003f45270 */
[----:B------:R-:W-:Y:S01]  /*4c20*/  IMAD.MOV.U32 R8, RZ, RZ, 0x1 ;  /* 0x00000001ff087424 */ /* 0x000fe200078e00ff */
[----:B------:R-:W-:Y:S01]  /*4c30*/  ISETP.NE.OR P0, PT, R3, RZ, !P0 ;  /* 0x000000ff0300720c */ /* 0x000fe20004705670 */
[----:B------:R-:W-:Y:S01]  /*4c40*/  IMAD.MOV.U32 R0, RZ, RZ, 0x1 ;  /* 0x00000001ff007424 */ /* 0x000fe200078e00ff */
[----:B------:R-:W-:Y:S01]  /*4c50*/  LOP3.LUT R6, R16, 0x2, RZ, 0xfc, !PT ;  /* 0x0000000210067812 */ /* 0x000fe200078efcff */
[----:B------:R-:W-:Y:S01]  /*4c60*/  IMAD.MOV.U32 R7, RZ, RZ, RZ ;  /* 0x000000ffff077224 */ /* 0x000fe200078e00ff */
[----:B------:R-:W-:Y:S01]  /*4c70*/  ULDC UR4, c[0x0][0x600] ;  /* 0x0001800000047ab9 */ /* 0x000fe20000000800 */
[----:B------:R-:W-:Y:S01]  /*4c80*/  UMOV UR7, 0x1 ;  /* 0x0000000100077882 */ /* 0x000fe20000000000 */
[----:B------:R-:W-:-:S02]  /*4c90*/  UIADD3 UR19, UR40, 0x1, URZ ;  /* 0x0000000128137890 */ /* 0x000fc4000fffe03f */
[----:B------:R-:W-:Y:S02]  /*4ca0*/  UIADD3 UR15, UR4, -0x1, URZ ;  /* 0xffffffff040f7890 */ /* 0x000fe4000fffe03f */
[----:B------:R-:W-:Y:S02]  /*4cb0*/  USHF.L.U32 UR17, UR7, UR5, URZ ;  /* 0x0000000507117299 */ /* 0x000fe4000800063f */
[----:B------:R-:W-:Y:S01]  /*4cc0*/  ULOP3.LUT UR16, URZ, UR6, URZ, 0x33, !UPT ;  /* 0x000000063f107292 */ /* 0x000fe2000f8e333f */
[----:B------:R-:W-:-:S11]  /*4cd0*/  ULDC.64 UR20, c[0x0][0x198] ;  /* 0x0000660000147ab9 */ /* 0x000fd60000000a00 */
.L_x_112:
[----:B------:R-:W-:-:S03]  /*4ce0*/  UMOV UR4, 0xffffffff ;  /* 0xffffffff00047882 */ /* 0x000fc60000000000 */
[----:B------:R-:W-:Y:S05]  /*4cf0*/  BRA.DIV UR4, `(.L_x_101) ;  /* 0x0000001604447947 */ /* 0x000fea000b800000 */
[----:B------:R-:W-:-:S13]  /*4d00*/  ELECT P6, URZ, PT ;  /* 0x00000000003f782f */ /* 0x000fda00038c0000 */
.L_x_135:
[----:B------:R-:W0:Y:S01]  /*4d10*/  LDC R3, c[0x0][0x28c] ;  /* 0x0000a300ff037b82 */ /* 0x000e220000000800 */
[----:B------:R-:W-:Y:S01]  /*4d20*/  BSSY B1, `(.L_x_102) ;  /* 0x0000035000017945 */ /* 0x000fe20003800000 */
[----:B0-----:R-:W-:-:S13]  /*4d30*/  ISETP.LT.OR P6, PT, R3, 0x1, !P6 ;  /* 0x000000010300780c */ /* 0x001fda00077c1670 */
[----:B------:R-:W-:Y:S05]  /*4d40*/  @P6 BRA `(.L_x_103) ;  /* 0x0000000000c86947 */ /* 0x000fea0003800000 */
[----:B------:R-:W-:Y:S02]  /*4d50*/  IMAD.SHL.U32 R22, R22, 0x40, RZ ;  /* 0x0000004016167824 */ /* 0x000fe400078e00ff */
[----:B------:R-:W-:Y:S02]  /*4d60*/  IMAD.SHL.U32 R19, R19, 0x40, RZ ;  /* 0x0000004013137824 */ /* 0x000fe400078e00ff */
[----:B------:R-:W-:Y:S02]  /*4d70*/  IMAD.MOV.U32 R12, RZ, RZ, RZ ;  /* 0x000000ffff0c7224 */ /* 0x000fe400078e00ff */
[----:B------:R-:W-:Y:S02]  /*4d80*/  IMAD.U32 R13, RZ, RZ, UR19 ;  /* 0x00000013ff0d7e24 */ /* 0x000fe4000f8e00ff */
[----:B------:R-:W-:Y:S02]  /*4d90*/  IMAD.MOV.U32 R3, RZ, RZ, R0 ;  /* 0x000000ffff037224 */ /* 0x000fe400078e0000 */
[----:B------:R-:W-:-:S07]  /*4da0*/  IMAD.MOV.U32 R4, RZ, RZ, R7 ;  /* 0x000000ffff047224 */ /* 0x000fce00078e0007 */
.L_x_107:
[----:B------:R-:W0:Y:S01]  /*4db0*/  S2R R10, SR_CgaCtaId ;  /* 0x00000000000a7919 */ /* 0x000e220000008800 */
[----:B------:R-:W-:Y:S01]  /*4dc0*/  MOV R5, 0x400 ;  /* 0x0000040000057802 */ /* 0x000fe20000000f00 */
[----:B------:R-:W1:Y:S03]  /*4dd0*/  @!P2 LDC R9, c[0x0][0x500] ;  /* 0x00014000ff09ab82 */ /* 0x000e660000000800 */
[----:B0-----:R-:W-:Y:S02]  /*4de0*/  LEA R11, R10, R5, 0x18 ;  /* 0x000000050a0b7211 */ /* 0x001fe400078ec0ff */
[----:B------:R-:W-:-:S03]  /*4df0*/  SHF.L.U32 R5, R3, 0x1f, RZ ;  /* 0x0000001f03057819 */ /* 0x000fc600000006ff */
[----:B------:R-:W-:-:S04]  /*4e00*/  IMAD R10, R4, 0x8, R11 ;  /* 0x00000008040a7824 */ /* 0x000fc800078e020b */
[----:B------:R-:W0:Y:S02]  /*4e10*/  SYNCS.PHASECHK.TRANS64.TRYWAIT P1, [R10+URZ+0x70], R5 ;  /* 0x000070050a0075a7 */ /* 0x000e24000802017f */
[----:B01----:R-:W-:Y:S05]  /*4e20*/  @!P1 BRA `(.L_x_104) ;  /* 0x0000001400189947 */ /* 0x003fea0003800000 */
.L_x_136:
[----:B0-----:R-:W-:Y:S01]  /*4e30*/  PRMT R5, R6, 0x9910, RZ ;  /* 0x0000991006057816 */ /* 0x001fe200000000ff */
[----:B------:R0:W-:Y:S03]  /*4e40*/  @!P2 SYNCS.ARRIVE.TRANS64 RZ, [R10+URZ], R9 ;  /* 0x000000090affa9a7 */ /* 0x0001e6000800003f */
[----:B------:R-:W-:-:S13]  /*4e50*/  ISETP.NE.AND P1, PT, R5, 0x2, PT ;  /* 0x000000020500780c */ /* 0x000fda0003f25270 */
[----:B0-----:R-:W-:Y:S05]  /*4e60*/  @P1 BRA `(.L_x_105) ;  /* 0x0000000000041947 */ /* 0x001fea0003800000 */
[----:B------:R-:W-:Y:S01]  /*4e70*/  BPT.TRAP 0x1 ;  /* 0x000000040000795c */ /* 0x000fe20000300000 */
.L_x_105:
[----:B------:R-:W-:Y:S05]  /*4e80*/  @P0 BRA `(.L_x_106) ;  /* 0x0000000000040947 */ /* 0x000fea0003800000 */
[----:B------:R-:W-:Y:S01]  /*4e90*/  BPT.TRAP 0x1 ;  /* 0x000000040000795c */ /* 0x000fe20000300000 */
.L_x_106:
[----:B------:R-:W-:Y:S01]  /*4ea0*/  IMAD R11, R4, 0x2000, R11 ;  /* 0x00002000040b7824 */ /* 0x000fe200078e020b */
[----:B------:R-:W-:Y:S01]  /*4eb0*/  R2UR UR9, R10 ;  /* 0x000000000a0972ca */ /* 0x000fe200000e0000 */
[----:B------:R-:W-:Y:S01]  /*4ec0*/  VIADD R13, R13, 0xffffffff ;  /* 0xffffffff0d0d7836 */ /* 0x000fe20000000000 */
[----:B------:R-:W-:Y:S01]  /*4ed0*/  UIADD3 UR4, UP0, UR20, 0xf0, URZ ;  /* 0x000000f014047890 */ /* 0x000fe2000ff1e03f */
[----:B------:R-:W-:Y:S01]  /*4ee0*/  R2UR UR11, R19 ;  /* 0x00000000130b72ca */ /* 0x000fe200000e0000 */
[----:B------:R-:W-:Y:S01]  /*4ef0*/  UIADD3 UR22, UP1, UR20, 0x1f0, URZ ;  /* 0x000001f014167890 */ /* 0x000fe2000ff3e03f */
[----:B------:R-:W-:Y:S01]  /*4f00*/  R2UR UR8, R11 ;  /* 0x000000000b0872ca */ /* 0x000fe200000e0000 */
[----:B------:R-:W-:Y:S01]  /*4f10*/  UIADD3.X UR5, URZ, UR21, URZ, UP0, !UPT ;  /* 0x000000153f057290 */ /* 0x000fe200087fe43f */
[----:B------:R-:W-:Y:S01]  /*4f20*/  R2UR UR10, R12 ;  /* 0x000000000c0a72ca */ /* 0x000fe200000e0000 */
[----:B------:R-:W-:Y:S01]  /*4f30*/  VIADD R4, R4, 0x1 ;  /* 0x0000000104047836 */ /* 0x000fe20000000000 */
[----:B------:R-:W-:Y:S01]  /*4f40*/  R2UR UR12, R2 ;  /* 0x00000000020c72ca */ /* 0x000fe200000e0000 */
[----:B------:R-:W-:Y:S01]  /*4f50*/  UIADD3.X UR23, URZ, UR21, URZ, UP1, !UPT ;  /* 0x000000153f177290 */ /* 0x000fe20008ffe43f */
[----:B------:R-:W-:Y:S01]  /*4f60*/  R2UR UR18, R22 ;  /* 0x00000000161272ca */ /* 0x000fe200000e0000 */
[----:B------:R-:W-:Y:S01]  /*4f70*/  UMOV UR6, 0x0 ;  /* 0x0000000000067882 */ /* 0x000fe20000000000 */
[----:B------:R-:W-:Y:S01]  /*4f80*/  ISETP.GT.AND P3, PT, R13, 0x1, PT ;  /* 0x000000010d00780c */ /* 0x000fe20003f64270 */
[----:B------:R-:W-:Y:S01]  /*4f90*/  UMOV UR7, 0x10000000 ;  /* 0x1000000000077882 */ /* 0x000fe20000000000 */
[----:B------:R-:W-:Y:S01]  /*4fa0*/  ISETP.NE.AND P1, PT, R4, 0xe, PT ;  /* 0x0000000e0400780c */ /* 0x000fe20003f25270 */
[----:B------:R-:W-:-:S02]  /*4fb0*/  VIADD R12, R12, 0x40 ;  /* 0x000000400c0c7836 */ /* 0x000fc40000000000 */
[----:B------:R-:W-:Y:S01]  /*4fc0*/  UIADD3 UR13, UR8, 0x200, URZ ;  /* 0x00000200080d7890 */ /* 0x000fe2000fffe03f */
[----:B------:R-:W-:Y:S01]  /*4fd0*/  SEL R10, RZ, 0x1, P1 ;  /* 0x00000001ff0a7807 */ /* 0x000fe20000800000 */
[----:B------:R-:W-:Y:S01]  /*4fe0*/  UIADD3 UR14, UR8, 0x1c200, URZ ;  /* 0x0001c200080e7890 */ /* 0x000fe2000fffe03f */
[----:B------:R-:W-:Y:S02]  /*4ff0*/  SEL R4, R4, RZ, P1 ;  /* 0x000000ff04047207 */ /* 0x000fe40000800000 */
[----:B------:R-:W-:Y:S02]  /*5000*/  LOP3.LUT R3, R3, R10, RZ, 0x3c, !PT ;  /* 0x0000000a03037212 */ /* 0x000fe400078e3cff */
[----:B------:R-:W-:Y:S02]  /*5010*/  UMOV UR8, UR13 ;  /* 0x0000000d00087c82 */ /* 0x000fe40008000000 */
[----:B------:R0:W-:Y:S02]  /*5020*/  UTMALDG.3D [UR8], [UR4], desc[UR6] ;  /* 0x00000608040075b4 */ /* 0x0001e40008011000 */
[----:B0-----:R-:W-:Y:S01]  /*5030*/  UMOV UR8, UR14 ;  /* 0x0000000e00087c82 */ /* 0x001fe20008000000 */
[----:B------:R-:W-:-:S02]  /*5040*/  UMOV UR11, UR18 ;  /* 0x00000012000b7c82 */ /* 0x000fc40008000000 */
[----:B------:R0:W-:Y:S02]  /*5050*/  UTMALDG.3D [UR8], [UR22], desc[UR6] ;  /* 0x00000608160075b4 */ /* 0x0001e40008011000 */
[----:B0-----:R-:W-:Y:S05]  /*5060*/  @P3 BRA `(.L_x_107) ;  /* 0xfffffffc00503947 */ /* 0x001fea000383ffff */
.L_x_103:
[----:B------:R-:W-:Y:S05]  /*5070*/  BSYNC B1 ;  /* 0x0000000000017941 */ /* 0x000fea0003800000 */
.L_x_102:
[----:B------:R-:W2:Y:S01]  /*5080*/  LDL.64 R10, [R1] ;  /* 0x00000000010a7983 */ /* 0x000ea20000100a00 */
[----:B------:R-:W-:Y:S01]  /*5090*/  LOP3.LUT P4, RZ, R8, 0xff, RZ, 0xc0, !PT ;  /* 0x000000ff08ff7812 */ /* 0x000fe2000788c0ff */
[----:B------:R-:W-:Y:S01]  /*50a0*/  VIADD R4, R7, UR40 ;  /* 0x0000002807047c36 */ /* 0x000fe20008000000 */
[----:B------:R-:W-:Y:S01]  /*50b0*/  ULDC.64 UR4, c[0x0][0x650] ;  /* 0x0001940000047ab9 */ /* 0x000fe20000000a00 */
[----:B------:R-:W-:Y:S01]  /*50c0*/  IMAD.U32 R5, RZ, RZ, UR40 ;  /* 0x00000028ff057e24 */ /* 0x000fe2000f8e00ff */
[----:B------:R-:W-:Y:S01]  /*50d0*/  UISETP.GE.U32.AND UP0, UPT, UR40, 0xe, UPT ;  /* 0x0000000e2800788c */ /* 0x000fe2000bf06070 */
[----:B------:R-:W-:Y:S01]  /*50e0*/  BSSY B1, `(.L_x_108) ;  /* 0x0000070000017945 */ /* 0x000fe20003800000 */
[----:B------:R-:W-:Y:S01]  /*50f0*/  SHF.R.U32.HI R2, RZ, 0x1, R4 ;  /* 0x00000001ff027819 */ /* 0x000fe20000011604 */
[----:B------:R-:W-:Y:S01]  /*5100*/  IMAD.MOV.U32 R19, RZ, RZ, -0x1 ;  /* 0xffffffffff137424 */ /* 0x000fe200078e00ff */
[----:B------:R-:W-:Y:S01]  /*5110*/  ISETP.GT.U32.AND P1, PT, R4, 0xd, PT ;  /* 0x0000000d0400780c */ /* 0x000fe20003f24070 */
[----:B------:R-:W-:Y:S01]  /*5120*/  IMAD.MOV.U32 R22, RZ, RZ, -0x1 ;  /* 0xffffffffff167424 */ /* 0x000fe200078e00ff */
[----:B------:R-:W-:-:S02]  /*5130*/  PLOP3.LUT P3, PT, PT, PT, UP0, 0x80, 0x0 ;  /* 0x000000000000781c */ /* 0x000fc40003f6f008 */
[----:B------:R-:W-:Y:S01]  /*5140*/  ISETP.LT.U32.AND P1, PT, R5, 0xe, P1 ;  /* 0x0000000e0500780c */ /* 0x000fe20000f21070 */
[----:B------:R-:W0:Y:S01]  /*5150*/  @P4 S2R R8, SR_CgaCtaId ;  /* 0x0000000000084919 */ /* 0x000e220000008800 */
[----:B------:R-:W-:-:S04]  /*5160*/  @P4 MOV R3, 0x400 ;  /* 0x0000040000034802 */ /* 0x000fc80000000f00 */
[----:B0-----:R-:W-:Y:S01]  /*5170*/  @P4 LEA R8, R8, R3, 0x18 ;  /* 0x0000000308084211 */ /* 0x001fe200078ec0ff */
[----:B------:R-:W-:-:S03]  /*5180*/  IMAD.WIDE.U32 R2, R2, -0x6db6db6d, RZ ;  /* 0x9249249302027825 */ /* 0x000fc600078e00ff */
[----:B------:R0:W-:Y:S01]  /*5190*/  @P4 SYNCS.ARRIVE.TRANS64.A1T0 RZ, [R8+URZ+0x118], RZ ;  /* 0x000118ff08ff49a7 */ /* 0x0001e2000810003f */
[----:B------:R-:W-:Y:S01]  /*51a0*/  IMAD.MOV.U32 R2, RZ, RZ, -0x1 ;  /* 0xffffffffff027424 */ /* 0x000fe200078e00ff */
[----:B------:R-:W-:Y:S02]  /*51b0*/  SHF.R.U32.HI R5, RZ, 0x2, R3 ;  /* 0x00000002ff057819 */ /* 0x000fe40000011603 */
[----:B------:R-:W-:-:S03]  /*51c0*/  SEL R3, RZ, 0x1, !P1 ;  /* 0x00000001ff037807 */ /* 0x000fc60004800000 */
[----:B------:R-:W-:Y:S01]  /*51d0*/  IMAD R7, R5, -0xe, R4 ;  /* 0xfffffff205077824 */ /* 0x000fe200078e0204 */
[----:B------:R-:W-:Y:S02]  /*51e0*/  LOP3.LUT R0, R0, R3, RZ, 0x3c, !PT ;  /* 0x0000000300007212 */ /* 0x000fe400078e3cff */
[----:B------:R-:W-:Y:S02]  /*51f0*/  PRMT R3, RZ, 0x7610, R3 ;  /* 0x00007610ff037816 */ /* 0x000fe40000000003 */
[----:B------:R-:W-:Y:S02]  /*5200*/  @P3 LOP3.LUT R0, R0, 0x1, R5, 0x78, !PT ;  /* 0x0000000100003812 */ /* 0x000fe400078e7805 */
[----:B0-----:R-:W-:Y:S02]  /*5210*/  PRMT R8, RZ, 0x7610, R8 ;  /* 0x00007610ff087816 */ /* 0x001fe40000000008 */
[----:B--2---:R-:W-:-:S04]  /*5220*/  IADD3 R18, P4, R18, R10, RZ ;  /* 0x0000000a12127210 */ /* 0x004fc80007f9e0ff */
[----:B------:R-:W-:Y:S01]  /*5230*/  ISETP.GE.U32.AND P1, PT, R18, UR4, PT ;  /* 0x0000000412007c0c */ /* 0x000fe2000bf26070 */
[----:B------:R-:W-:-:S05]  /*5240*/  IMAD.X R17, R17, 0x1, R23, P4 ;  /* 0x0000000111117824 */ /* 0x000fca00020e0617 */
[----:B------:R-:W-:-:S13]  /*5250*/  ISETP.GE.U32.AND.EX P1, PT, R17, UR5, PT, P1 ;  /* 0x0000000511007c0c */ /* 0x000fda000bf26110 */
[----:B------:R-:W-:Y:S05]  /*5260*/  @P1 BRA `(.L_x_109) ;  /* 0x00000004005c1947 */ /* 0x000fea0003800000 */
[----:B------:R-:W0:Y:S01]  /*5270*/  S2R R11, SR_CTAID.X ;  /* 0x00000000000b7919 */ /* 0x000e220000002500 */
[----:B------:R-:W-:Y:S01]  /*5280*/  ULDC.64 UR4, c[0x0][0x628] ;  /* 0x00018a0000047ab9 */ /* 0x000fe20000000a00 */
[----:B------:R-:W1:Y:S01]  /*5290*/  LDC R12, c[0x0][0x144] ;  /* 0x00005100ff0c7b82 */ /* 0x000e620000000800 */
[----:B------:R-:W-:Y:S01]  /*52a0*/  ISETP.NE.U32.AND P1, PT, RZ, UR4, PT ;  /* 0x00000004ff007c0c */ /* 0x000fe2000bf25070 */
[----:B------:R-:W2:Y:S01]  /*52b0*/  S2R R9, SR_CTAID.Y ;  /* 0x0000000000097919 */ /* 0x000ea20000002600 */
[----:B------:R-:W-:Y:S01]  /*52c0*/  ULDC UR6, c[0x0][0x150] ;  /* 0x0000540000067ab9 */ /* 0x000fe20000000800 */
[----:B------:R-:W-:Y:S01]  /*52d0*/  ULDC UR7, c[0x0][0x630] ;  /* 0x00018c0000077ab9 */ /* 0x000fe20000000800 */
[----:B------:R-:W-:Y:S01]  /*52e0*/  ISETP.NE.AND.EX P1, PT, RZ, UR5, PT, P1 ;  /* 0x00000005ff007c0c */ /* 0x000fe2000bf25310 */
[----:B------:R-:W-:Y:S01]  /*52f0*/  IMAD.MOV.U32 R2, RZ, RZ, R18 ;  /* 0x000000ffff027224 */ /* 0x000fe200078e0012 */
[----:B0-----:R-:W-:-:S05]  /*5300*/  I2FP.F32.U32 R3, R11 ;  /* 0x0000000b00037245 */ /* 0x001fca0000201000 */
[----:B------:R-:W-:Y:S01]  /*5310*/  FMUL R14, R3, UR6 ;  /* 0x00000006030e7c20 */ /* 0x000fe20008400000 */
[----:B------:R-:W-:-:S05]  /*5320*/  IMAD.MOV.U32 R3, RZ, RZ, R17 ;  /* 0x000000ffff037224 */ /* 0x000fca00078e0011 */
[----:B--2---:R-:W-:Y:S05]  /*5330*/  @!P1 BRA `(.L_x_110) ;  /* 0x0000000000289947 */ /* 0x004fea0003800000 */
[----:B------:R-:W-:Y:S02]  /*5340*/  ULDC UR6, c[0x0][0x634] ;  /* 0x00018d0000067ab9 */ /* 0x000fe40000000800 */
[----:B------:R-:W-:-:S05]  /*5350*/  IADD3 R3, P1, R18, UR6, RZ ;  /* 0x0000000612037c10 */ /* 0x000fca000ff3e0ff */
[----:B------:R-:W-:-:S04]  /*5360*/  IMAD.X R13, RZ, RZ, R17, P1 ;  /* 0x000000ffff0d7224 */ /* 0x000fc800008e0611 */
[----:B------:R-:W-:-:S04]  /*5370*/  IMAD.WIDE.U32 R4, R13, UR4, RZ ;  /* 0x000000040d047c25 */ /* 0x000fc8000f8e00ff */
[----:B------:R-:W-:-:S04]  /*5380*/  IMAD.WIDE.U32 R4, P1, R3, UR5, R4 ;  /* 0x0000000503047c25 */ /* 0x000fc8000f820004 */
[----:B------:R-:W-:-:S04]  /*5390*/  IMAD.WIDE.U32 R2, R3, UR4, RZ ;  /* 0x0000000403027c25 */ /* 0x000fc8000f8e00ff */
[----:B------:R-:W-:Y:S01]  /*53a0*/  IMAD.MOV.U32 R2, RZ, RZ, R5 ;  /* 0x000000ffff027224 */ /* 0x000fe200078e0005 */
[----:B------:R-:W-:Y:S01]  /*53b0*/  IADD3 RZ, P3, R3, R4, RZ ;  /* 0x0000000403ff7210 */ /* 0x000fe20007f7e0ff */
[----:B------:R-:W-:-:S04]  /*53c0*/  IMAD.X R3, RZ, RZ, RZ, P1 ;  /* 0x000000ffff037224 */ /* 0x000fc800008e06ff */
[----:B------:R-:W-:-:S08]  /*53d0*/  IMAD.WIDE.U32.X R2, R13, UR5, R2, P3 ;  /* 0x000000050d027c25 */ /* 0x000fd000098e0402 */
.L_x_110:
[--C-:B------:R-:W-:Y:S01]  /*53e0*/  SHF.R.U64 R10, R2, UR7, R3.reuse ;  /* 0x00000007020a7c19 */ /* 0x100fe20008001203 */
[----:B------:R-:W0:Y:S01]  /*53f0*/  F2I.U32.TRUNC.NTZ R14, R14 ;  /* 0x0000000e000e7305 */ /* 0x000e22000020f000 */
[----:B------:R-:W-:Y:S01]  /*5400*/  SHF.R.U32.HI R2, RZ, UR7, R3 ;  /* 0x00000007ff027c19 */ /* 0x000fe20008011603 */
[----:B------:R-:W-:Y:S01]  /*5410*/  ULDC.64 UR4, c[0x0][0x620] ;  /* 0x0001880000047ab9 */ /* 0x000fe20000000a00 */
[----:B------:R-:W-:Y:S01]  /*5420*/  IADD3 R5, P1, RZ, -R10, RZ ;  /* 0x8000000aff057210 */ /* 0x000fe20007f3e0ff */
[----:B------:R-:W-:Y:S01]  /*5430*/  IMAD.MOV.U32 R3, RZ, RZ, R17 ;  /* 0x000000ffff037224 */ /* 0x000fe200078e0011 */
[----:B------:R-:W-:-:S03]  /*5440*/  ULDC.64 UR6, c[0x0][0x640] ;  /* 0x0001900000067ab9 */ /* 0x000fc60000000a00 */
[----:B------:R-:W-:Y:S01]  /*5450*/  IMAD.X R2, RZ, RZ, ~R2, P1 ;  /* 0x000000ffff027224 */ /* 0x000fe200008e0e02 */
[----:B------:R-:W-:-:S03]  /*5460*/  ISETP.NE.U32.AND P1, PT, RZ, UR6, PT ;  /* 0x00000006ff007c0c */ /* 0x000fc6000bf25070 */
[----:B------:R-:W-:Y:S01]  /*5470*/  IMAD R4, R2, UR4, RZ ;  /* 0x0000000402047c24 */ /* 0x000fe2000f8e02ff */
[----:B------:R-:W-:Y:S01]  /*5480*/  ISETP.NE.AND.EX P1, PT, RZ, UR7, PT, P1 ;  /* 0x00000007ff007c0c */ /* 0x000fe2000bf25310 */
[----:B------:R-:W-:-:S04]  /*5490*/  IMAD.MOV.U32 R2, RZ, RZ, R18 ;  /* 0x000000ffff027224 */ /* 0x000fc800078e0012 */
[----:B------:R-:W-:Y:S01]  /*54a0*/  IMAD.WIDE.U32 R2, R5, UR4, R2 ;  /* 0x0000000405027c25 */ /* 0x000fe2000f8e0002 */
[----:B------:R-:W-:-:S03]  /*54b0*/  ULDC UR4, c[0x0][0x618] ;  /* 0x0001860000047ab9 */ /* 0x000fc60000000800 */
[----:B------:R-:W-:Y:S01]  /*54c0*/  IMAD R5, R5, UR5, R4 ;  /* 0x0000000505057c24 */ /* 0x000fe2000f8e0204 */
[----:B------:R-:W-:Y:S01]  /*54d0*/  ULDC UR5, c[0x0][0x154] ;  /* 0x0000550000057ab9 */ /* 0x000fe20000000800 */
[----:B0-----:R-:W-:Y:S02]  /*54e0*/  IMAD.MOV R4, RZ, RZ, -R14 ;  /* 0x000000ffff047224 */ /* 0x001fe400078e0a0e */
[----:B------:R-:W0:Y:S01]  /*54f0*/  LDC R14, c[0x0][0x148] ;  /* 0x00005200ff0e7b82 */ /* 0x000e220000000800 */
[----:B------:R-:W-:Y:S02]  /*5500*/  IMAD.IADD R3, R3, 0x1, R5 ;  /* 0x0000000103037824 */ /* 0x000fe400078e0205 */
[----:B-1----:R-:W-:Y:S01]  /*5510*/  IMAD R11, R12, R4, R11 ;  /* 0x000000040c0b7224 */ /* 0x002fe200078e020b */
[----:B------:R-:W-:Y:S02]  /*5520*/  I2FP.F32.U32 R4, R9 ;  /* 0x0000000900047245 */ /* 0x000fe40000201000 */
[----:B------:R-:W-:-:S02]  /*5530*/  SHF.R.U64 R12, R2, UR4, R3 ;  /* 0x00000004020c7c19 */ /* 0x000fc40008001203 */
[----:B------:R-:W-:Y:S01]  /*5540*/  SHF.R.U32.HI R3, RZ, UR4, R3 ;  /* 0x00000004ff037c19 */ /* 0x000fe20008011603 */
[----:B------:R-:W-:Y:S01]  /*5550*/  FMUL R4, R4, UR5 ;  /* 0x0000000504047c20 */ /* 0x000fe20008400000 */
[----:B------:R-:W-:Y:S02]  /*5560*/  ULDC UR4, c[0x0][0x608] ;  /* 0x0001820000047ab9 */ /* 0x000fe40000000800 */
[--C-:B------:R-:W-:Y:S01]  /*5570*/  SHF.R.U64 R15, R12, UR4, R3.reuse ;  /* 0x000000040c0f7c19 */ /* 0x100fe20008001203 */
[----:B------:R1:W2:Y:S01]  /*5580*/  F2I.U32.TRUNC.NTZ R20, R4 ;  /* 0x0000000400147305 */ /* 0x0002a2000020f000 */
[----:B------:R-:W-:Y:S01]  /*5590*/  SHF.R.U32.HI R2, RZ, UR4, R3 ;  /* 0x00000004ff027c19 */ /* 0x000fe20008011603 */
[----:B------:R-:W-:-:S03]  /*55a0*/  ULDC UR4, c[0x0][0x658] ;  /* 0x0001960000047ab9 */ /* 0x000fc60000000800 */
[--C-:B------:R-:W-:Y:S02]  /*55b0*/  SHF.R.U64 R13, R15, UR4, R2.reuse ;  /* 0x000000040f0d7c19 */ /* 0x100fe40008001202 */
[----:B------:R-:W-:-:S03]  /*55c0*/  SHF.R.U32.HI R19, RZ, UR4, R2 ;  /* 0x00000004ff137c19 */ /* 0x000fc60008011602 */
[----:B------:R-:W-:Y:S02]  /*55d0*/  IMAD.MOV.U32 R2, RZ, RZ, R13 ;  /* 0x000000ffff027224 */ /* 0x000fe400078e000d */
[----:B------:R-:W-:Y:S01]  /*55e0*/  IMAD.MOV.U32 R3, RZ, RZ, R19 ;  /* 0x000000ffff037224 */ /* 0x000fe200078e0013 */
[----:B-1----:R-:W-:Y:S06]  /*55f0*/  @!P1 BRA `(.L_x_111) ;  /* 0x0000000000289947 */ /* 0x002fec0003800000 */
        /* <DEDUP_REMOVED lines=10> */
.L_x_111:
[----:B------:R-:W1:Y:S01]  /*56a0*/  LDC R4, c[0x0][0x65c] ;  /* 0x00019700ff047b82 */ /* 0x000e620000000800 */
[----:B------:R-:W-:Y:S01]  /*56b0*/  ULDC UR4, c[0x0][0x648] ;  /* 0x0001920000047ab9 */ /* 0x000fe20000000800 */
[----:B------:R-:W-:Y:S01]  /*56c0*/  LOP3.LUT R15, R15, UR16, RZ, 0xc0, !PT ;  /* 0x000000100f0f7c12 */ /* 0x000fe2000f8ec0ff */
[----:B--2---:R-:W-:Y:S01]  /*56d0*/  IMAD.MOV R20, RZ, RZ, -R20 ;  /* 0x000000ffff147224 */ /* 0x004fe200078e0a14 */
[----:B------:R-:W-:Y:S01]  /*56e0*/  SHF.R.U64 R2, R2, UR4, R3 ;  /* 0x0000000402027c19 */ /* 0x000fe20008001203 */
[----:B------:R-:W-:Y:S01]  /*56f0*/  ULDC UR4, c[0x0][0x638] ;  /* 0x00018e0000047ab9 */ /* 0x000fe20000000800 */
[----:B------:R-:W-:Y:S01]  /*5700*/  LOP3.LUT R12, R12, UR15, RZ, 0xc0, !PT ;  /* 0x0000000f0c0c7c12 */ /* 0x000fe2000f8ec0ff */
[----:B------:R-:W-:Y:S01]  /*5710*/  ULDC UR5, c[0x0][0x610] ;  /* 0x0001840000057ab9 */ /* 0x000fe20000000800 */
[----:B------:R-:W-:Y:S01]  /*5720*/  IMAD.MOV.U32 R3, RZ, RZ, 0x1 ;  /* 0x00000001ff037424 */ /* 0x000fe200078e00ff */
[----:B-1----:R-:W-:Y:S01]  /*5730*/  ISETP.NE.AND P1, PT, R4, 0x1, PT ;  /* 0x000000010400780c */ /* 0x002fe20003f25270 */
[----:B------:R-:W-:-:S02]  /*5740*/  IMAD.MOV R4, RZ, RZ, -R2 ;  /* 0x000000ffff047224 */ /* 0x000fc400078e0a02 */
[----:B------:R-:W-:Y:S02]  /*5750*/  IMAD R2, R2, UR17, R15 ;  /* 0x0000001102027c24 */ /* 0x000fe4000f8e020f */
[----:B------:R-:W-:Y:S01]  /*5760*/  IMAD R13, R4, UR4, R13 ;  /* 0x00000004040d7c24 */ /* 0x000fe2000f8e020d */
[----:B------:R-:W-:-:S07]  /*5770*/  ULDC UR4, c[0x0][0x600] ;  /* 0x0001800000047ab9 */ /* 0x000fce0000000800 */
[----:B0-----:R-:W-:-:S04]  /*5780*/  @P1 IMAD R11, R14, R20, R9 ;  /* 0x000000140e0b1224 */ /* 0x001fc800078e0209 */
[----:B------:R-:W-:Y:S02]  /*5790*/  IMAD R11, R2, UR5, R11 ;  /* 0x00000005020b7c24 */ /* 0x000fe4000f8e020b */
[----:B------:R-:W-:-:S05]  /*57a0*/  IMAD R2, R13, UR4, R12 ;  /* 0x000000040d027c24 */ /* 0x000fca000f8e020c */
[----:B------:R-:W-:Y:S02]  /*57b0*/  SEL R22, R2, R11, !P1 ;  /* 0x0000000b02167207 */ /* 0x000fe40004800000 */
[----:B------:R-:W-:Y:S01]  /*57c0*/  SEL R19, R11, R2, !P1 ;  /* 0x000000020b137207 */ /* 0x000fe20004800000 */
[----:B------:R-:W-:-:S07]  /*57d0*/  IMAD.MOV.U32 R2, RZ, RZ, R10 ;  /* 0x000000ffff027224 */ /* 0x000fce00078e000a */
.L_x_109:
[----:B------:R-:W-:Y:S05]  /*57e0*/  BSYNC B1 ;  /* 0x0000000000017941 */ /* 0x000fea0003800000 */
.L_x_108:
[----:B------:R-:W-:-:S13]  /*57f0*/  LOP3.LUT P1, RZ, R3, 0xff, RZ, 0xc0, !PT ;  /* 0x000000ff03ff7812 */ /* 0x000fda000782c0ff */
[----:B------:R-:W-:Y:S05]  /*5800*/  @P1 BRA `(.L_x_112) ;  /* 0xfffffff400341947 */ /* 0x000fea000383ffff */
[----:B------:R-:W-:Y:S05]  /*5810*/  BSYNC B0 ;  /* 0x0000000000007941 */ /* 0x000fea0003800000 */
.L_x_100:
[----:B------:R-:W-:-:S03]  /*5820*/  UMOV UR4, 0xffffffff ;  /* 0xffffffff00047882 */ /* 0x000fc60000000000 */
[----:B------:R-:W-:Y:S05]  /*5830*/  BRA.DIV UR4, `(.L_x_113) ;  /* 0x0000000a04a87947 */ /* 0x000fea000b800000 */
[----:B------:R-:W-:-:S13]  /*5840*/  ELECT P6, URZ, PT ;  /* 0x00000000003f782f */ /* 0x000fda00038c0000 */
.L_x_139:
[----:B------:R-:W-:Y:S04]  /*5850*/  BSSY B0, `(.L_x_114) ;  /* 0x0000085000007945 */ /* 0x000fe80003800000 */
[----:B------:R-:W-:Y:S05]  /*5860*/  @!P6 BRA `(.L_x_115) ;  /* 0x00000008000ce947 */ /* 0x000fea0003800000 */
[----:B------:R-:W-:-:S04]  /*5870*/  LOP3.LUT R16, R16, 0x2, RZ, 0xfc, !PT ;  /* 0x0000000210107812 */ /* 0x000fc800078efcff */
[----:B------:R-:W-:-:S13]  /*5880*/  ISETP.NE.AND P0, PT, R16, 0x3, PT ;  /* 0x000000031000780c */ /* 0x000fda0003f05270 */
[----:B------:R-:W-:Y:S05]  /*5890*/  @!P0 BRA `(.L_x_116) ;  /* 0x0000000000048947 */ /* 0x000fea0003800000 */
[----:B------:R-:W-:Y:S01]  /*58a0*/  BPT.TRAP 0x1 ;  /* 0x000000040000795c */ /* 0x000fe20000300000 */
.L_x_116:
[----:B------:R-:W0:Y:S01]  /*58b0*/  S2R R3, SR_CgaCtaId ;  /* 0x0000000000037919 */ /* 0x000e220000008800 */
[----:B------:R-:W-:Y:S02]  /*58c0*/  MOV R2, 0x400 ;  /* 0x0000040000027802 */ /* 0x000fe40000000f00 */
[----:B------:R-:W-:Y:S02]  /*58d0*/  SHF.L.U32 R4, R0, 0x1f, RZ ;  /* 0x0000001f00047819 */ /* 0x000fe400000006ff */
[----:B0-----:R-:W-:-:S05]  /*58e0*/  LEA R2, R3, R2, 0x18 ;  /* 0x0000000203027211 */ /* 0x001fca00078ec0ff */
[----:B------:R-:W-:-:S04]  /*58f0*/  VIADD R2, R2, 0x70 ;  /* 0x0000007002027836 */ /* 0x000fc80000000000 */
[C---:B------:R-:W-:Y:S02]  /*5900*/  IMAD R9, R7.reuse, 0x8, R2 ;  /* 0x0000000807097824 */ /* 0x040fe400078e0202 */
[----:B------:R-:W-:Y:S02]  /*5910*/  VIADD R7, R7, 0x1 ;  /* 0x0000000107077836 */ /* 0x000fe40000000000 */
[----:B------:R-:W0:Y:S03]  /*5920*/  SYNCS.PHASECHK.TRANS64.TRYWAIT P0, [R9+URZ], R4 ;  /* 0x00000004090075a7 */ /* 0x000e26000800017f */
[----:B------:R-:W-:-:S04]  /*5930*/  ISETP.NE.AND P1, PT, R7, 0xe, PT ;  /* 0x0000000e0700780c */ /* 0x000fc80003f25270 */
[----:B------:R-:W-:Y:S02]  /*5940*/  SEL R3, RZ, 0x1, P1 ;  /* 0x00000001ff037807 */ /* 0x000fe40000800000 */
[----:B------:R-:W-:Y:S02]  /*5950*/  SEL R7, R7, RZ, P1 ;  /* 0x000000ff07077207 */ /* 0x000fe40000800000 */
[----:B------:R-:W-:-:S03]  /*5960*/  LOP3.LUT R6, R0, R3, RZ, 0x3c, !PT ;  /* 0x0000000300067212 */ /* 0x000fc600078e3cff */
[----:B------:R-:W-:Y:S01]  /*5970*/  IMAD R8, R7, 0x8, R2 ;  /* 0x0000000807087824 */ /* 0x000fe200078e0202 */
[----:B------:R-:W-:Y:S01]  /*5980*/  SHF.L.U32 R5, R6, 0x1f, RZ ;  /* 0x0000001f06057819 */ /* 0x000fe200000006ff */
[----:B0-----:R-:W-:Y:S06]  /*5990*/  @!P0 BRA `(.L_x_117) ;  /* 0x0000000800708947 */ /* 0x001fec0003800000 */
.L_x_140:
[----:B------:R-:W1:Y:S01]  /*59a0*/  SYNCS.PHASECHK.TRANS64.TRYWAIT P0, [R8+URZ], R5 ;  /* 0x00000005080075a7 */ /* 0x000e62000800017f */
[----:B------:R-:W-:-:S05]  /*59b0*/  VIADD R0, R7, 0x1 ;  /* 0x0000000107007836 */ /* 0x000fca0000000000 */
[----:B------:R-:W-:-:S04]  /*59c0*/  ISETP.NE.AND P1, PT, R0, 0xe, PT ;  /* 0x0000000e0000780c */ /* 0x000fc80003f25270 */
[----:B------:R-:W-:Y:S02]  /*59d0*/  SEL R3, RZ, 0x1, P1 ;  /* 0x00000001ff037807 */ /* 0x000fe40000800000 */
[----:B------:R-:W-:Y:S02]  /*59e0*/  SEL R7, R0, RZ, P1 ;  /* 0x000000ff00077207 */ /* 0x000fe40000800000 */
[----:B------:R-:W-:-:S03]  /*59f0*/  LOP3.LUT R6, R6, R3, RZ, 0x3c, !PT ;  /* 0x0000000306067212 */ /* 0x000fc600078e3cff */
[----:B0-----:R-:W-:Y:S01]  /*5a00*/  IMAD R9, R7, 0x8, R2 ;  /* 0x0000000807097824 */ /* 0x001fe200078e0202 */
[----:B------:R-:W-:Y:S01]  /*5a10*/  SHF.L.U32 R4, R6, 0x1f, RZ ;  /* 0x0000001f06047819 */ /* 0x000fe200000006ff */
[----:B-1----:R-:W-:Y:S06]  /*5a20*/  @!P0 BRA `(.L_x_118) ;  /* 0x0000000800608947 */ /* 0x002fec0003800000 */
.L_x_141:
        /* <DEDUP_REMOVED lines=9> */
.L_x_142:
        /* <DEDUP_REMOVED lines=9> */
.L_x_143:
        /* <DEDUP_REMOVED lines=9> */
.L_x_144:
        /* <DEDUP_REMOVED lines=9> */
.L_x_145:
        /* <DEDUP_REMOVED lines=9> */
.L_x_146:
        /* <DEDUP_REMOVED lines=9> */
.L_x_147:
        /* <DEDUP_REMOVED lines=9> */
.L_x_148:
        /* <DEDUP_REMOVED lines=9> */
.L_x_149:
        /* <DEDUP_REMOVED lines=9> */
.L_x_150:
[----:B------:R-:W1:Y:S01]  /*5f40*/  SYNCS.PHASECHK.TRANS64.TRYWAIT P0, [R8+URZ], R5 ;  /* 0x00000005080075a7 */ /* 0x000e62000800017f */
[----:B------:R-:W-:-:S05]  /*5f50*/  VIADD R0, R7, 0x1 ;  /* 0x0000000107007836 */ /* 0x000fca0000000000 */
[----:B------:R-:W-:-:S04]  /*5f60*/  ISETP.NE.AND P1, PT, R0, 0xe, PT ;  /* 0x0000000e0000780c */ /* 0x000fc80003f25270 */
[----:B------:R-:W-:Y:S02]  /*5f70*/  SEL R3, RZ, 0x1, P1 ;  /* 0x00000001ff037807 */ /* 0x000fe40000800000 */
[----:B------:R-:W-:Y:S02]  /*5f80*/  SEL R7, R0, RZ, P1 ;  /* 0x000000ff00077207 */ /* 0x000fe40000800000 */
[----:B0-----:R-:W-:-:S03]  /*5f90*/  LOP3.LUT R9, R6, R3, RZ, 0x3c, !PT ;  /* 0x0000000306097212 */ /* 0x001fc600078e3cff */
[----:B------:R-:W-:Y:S01]  /*5fa0*/  IMAD R11, R7, 0x8, R2 ;  /* 0x00000008070b7824 */ /* 0x000fe200078e0202 */
[----:B------:R-:W-:Y:S01]  /*5fb0*/  SHF.L.U32 R6, R9, 0x1f, RZ ;  /* 0x0000001f09067819 */ /* 0x000fe200000006ff */
[----:B-1----:R-:W-:Y:S06]  /*5fc0*/  @!P0 BRA `(.L_x_128) ;  /* 0x0000000400c08947 */ /* 0x002fec0003800000 */
.L_x_151:
[----:B------:R-:W1:Y:S01]  /*5fd0*/  SYNCS.PHASECHK.TRANS64.TRYWAIT P0, [R11+URZ], R6 ;  /* 0x000000060b0075a7 */ /* 0x000e62000800017f */
[----:B------:R-:W-:-:S05]  /*5fe0*/  VIADD R0, R7, 0x1 ;  /* 0x0000000107007836 */ /* 0x000fca0000000000 */
[----:B------:R-:W-:-:S04]  /*5ff0*/  ISETP.NE.AND P1, PT, R0, 0xe, PT ;  /* 0x0000000e0000780c */ /* 0x000fc80003f25270 */
[----:B------:R-:W-:Y:S02]  /*6000*/  SEL R4, RZ, 0x1, P1 ;  /* 0x00000001ff047807 */ /* 0x000fe40000800000 */
[----:B------:R-:W-:Y:S02]  /*6010*/  SEL R3, R0, RZ, P1 ;  /* 0x000000ff00037207 */ /* 0x000fe40000800000 */
[----:B------:R-:W-:Y:S01]  /*6020*/  LOP3.LUT R0, R9, R4, RZ, 0x3c, !PT ;  /* 0x0000000409007212 */ /* 0x000fe200078e3cff */
[----:B-1----:R-:W-:Y:S06]  /*6030*/  @!P0 BRA `(.L_x_129) ;  /* 0x0000000400b88947 */ /* 0x002fec0003800000 */
.L_x_152:
[----:B------:R-:W-:Y:S01]  /*6040*/  IMAD R3, R3, 0x8, R2 ;  /* 0x0000000803037824 */ /* 0x000fe200078e0202 */
[----:B------:R-:W-:-:S07]  /*6050*/  SHF.L.U32 R0, R0, 0x1f, RZ ;  /* 0x0000001f00007819 */ /* 0x000fce00000006ff */
.L_x_130:
[----:B--2---:R2:W3:Y:S02]  /*6060*/  SYNCS.PHASECHK.TRANS64.TRYWAIT P0, [R3+URZ], R0 ;  /* 0x00000000030075a7 */ /* 0x0044e4000800017f */
[----:B---3--:R-:W-:Y:S05]  /*6070*/  @!P0 NANOSLEEP.SYNCS 0x989680 ;  /* 0x009896800000895d */ /* 0x008fea0003900000 */
[----:B------:R-:W3:Y:S02]  /*6080*/  @!P0 SYNCS.PHASECHK.TRANS64 P0, [R3+URZ], R0 ;  /* 0x00000000030085a7 */ /* 0x000ee4000800007f */
[----:B---3--:R-:W-:Y:S05]  /*6090*/  @!P0 BRA `(.L_x_130) ;  /* 0xfffffffc00f08947 */ /* 0x008fea000383ffff */
.L_x_115:
[----:B------:R-:W-:Y:S05]  /*60a0*/  BSYNC B0 ;  /* 0x0000000000007941 */ /* 0x000fea0003800000 */
.L_x_114:
[----:B------:R-:W-:Y:S05]  /*60b0*/  EXIT ;  /* 0x000000000000794d */ /* 0x000fea0003800000 */
.L_x_16:
[----:B-1----:R1:W2:Y:S02]  /*60c0*/  SYNCS.PHASECHK.TRANS64.TRYWAIT P0, [R63+URZ], R0 ;  /* 0x000000003f0075a7 */ /* 0x0022a4000800017f */
[----:B--2---:R-:W-:Y:S05]  /*60d0*/  @!P0 NANOSLEEP.SYNCS 0x989680 ;  /* 0x009896800000895d */ /* 0x004fea0003900000 */
[----:B------:R-:W2:Y:S02]  /*60e0*/  @!P0 SYNCS.PHASECHK.TRANS64 P0, [R63+URZ], R0 ;  /* 0x000000003f0085a7 */ /* 0x000ea4000800007f */
[----:B--2---:R-:W-:Y:S05]  /*60f0*/  @!P0 BRA `(.L_x_16) ;  /* 0xfffffffc00f08947 */ /* 0x004fea000383ffff */
[----:B------:R-:W-:Y:S05]  /*6100*/  BRA `(.L_x_131) ;  /* 0xffffffb4005c7947 */ /* 0x000fea000383ffff */
.L_x_21:
[----:B--2---:R2:W3:Y:S02]  /*6110*/  SYNCS.PHASECHK.TRANS64.TRYWAIT P1, [R3+URZ], R0 ;  /* 0x00000000030075a7 */ /* 0x0044e4000802017f */
[----:B---3--:R-:W-:Y:S05]  /*6120*/  @!P1 NANOSLEEP.SYNCS 0x989680 ;  /* 0x009896800000995d */ /* 0x008fea0003900000 */
[----:B------:R-:W3:Y:S02]  /*6130*/  @!P1 SYNCS.PHASECHK.TRANS64 P1, [R3+URZ], R0 ;  /* 0x00000000030095a7 */ /* 0x000ee4000802007f */
[----:B---3--:R-:W-:Y:S05]  /*6140*/  @!P1 BRA `(.L_x_21) ;  /* 0xfffffffc00f09947 */ /* 0x008fea000383ffff */
[----:B------:R-:W-:Y:S05]  /*6150*/  BRA `(.L_x_20) ;  /* 0xffffffb400c07947 */ /* 0x000fea000383ffff */
.L_x_26:
[----:B--2---:R-:W-:-:S04]  /*6160*/  IMAD.U32 R4, RZ, RZ, UR4 ;  /* 0x00000004ff047e24 */ /* 0x004fc8000f8e00ff */
[----:B------:R2:W3:Y:S03]  /*6170*/  SYNCS.PHASECHK.TRANS64.TRYWAIT P1, [R4+URZ], R3 ;  /* 0x00000003040075a7 */ /* 0x0004e6000802017f */
[----:B---3--:R-:W-:Y:S05]  /*6180*/  @!P1 NANOSLEEP.SYNCS 0x989680 ;  /* 0x009896800000995d */ /* 0x008fea0003900000 */
[----:B------:R-:W3:Y:S02]  /*6190*/  @!P1 SYNCS.PHASECHK.TRANS64 P1, [R4+URZ], R3 ;  /* 0x00000003040095a7 */ /* 0x000ee4000802007f */
[----:B---3--:R-:W-:Y:S05]  /*61a0*/  @!P1 BRA `(.L_x_26) ;  /* 0xfffffffc00ec9947 */ /* 0x008fea000383ffff */
[----:B------:R-:W-:Y:S05]  /*61b0*/  BRA `(.L_x_25) ;  /* 0xffffffb800787947 */ /* 0x000fea000383ffff */
.L_x_32:
[----:B---3--:R3:W4:Y:S02]  /*61c0*/  SYNCS.PHASECHK.TRANS64.TRYWAIT P0, [R63+URZ+0x10], R0 ;  /* 0x000010003f0075a7 */ /* 0x008724000800017f */
[----:B----4-:R-:W-:Y:S05]  /*61d0*/  @!P0 NANOSLEEP.SYNCS 0x989680 ;  /* 0x009896800000895d */ /* 0x010fea0003900000 */
[----:B------:R-:W4:Y:S02]  /*61e0*/  @!P0 SYNCS.PHASECHK.TRANS64 P0, [R63+URZ+0x10], R0 ;  /* 0x000010003f0085a7 */ /* 0x000f24000800007f */
[----:B----4-:R-:W-:Y:S05]  /*61f0*/  @!P0 BRA `(.L_x_32) ;  /* 0xfffffffc00f08947 */ /* 0x010fea000383ffff */
[----:B------:R-:W-:Y:S05]  /*6200*/  BRA `(.L_x_132) ;  /* 0xffffffbc00b87947 */ /* 0x000fea000383ffff */
.L_x_101:
[----:B------:R-:W-:Y:S01]  /*6210*/  BSSY B1, `(.L_x_133) ;  /* 0x0000006000017945 */ /* 0x000fe20003800000 */
[----:B------:R-:W-:-:S07]  /*6220*/  IMAD.MOV.U32 R15, RZ, RZ, -0x1 ;  /* 0xffffffffff0f7424 */ /* 0x000fce00078e00ff */
[----:B-----5:R-:W-:Y:S05]  /*6230*/  WARPSYNC.COLLECTIVE R15, `(.L_x_134) ;  /* 0x000000000f0c7348 */ /* 0x020fea0003c00000 */
[----:B------:R-:W-:Y:S02]  /*6240*/  ELECT P6, UR62, PT ;  /* 0x00000000003e782f */ /* 0x000fe400038c0000 */
[----:B------:R-:W-:Y:S01]  /*6250*/  MOV R14, UR62 ;  /* 0x0000003e000e7c02 */ /* 0x000fe20008000f00 */
[----:B-----5:R-:W-:Y:S10]  /*6260*/  ENDCOLLECTIVE ;  /* 0x000000000000791b */ /* 0x020ff40003800000 */
.L_x_134:
[----:B------:R-:W-:Y:S05]  /*6270*/  BSYNC B1 ;  /* 0x0000000000017941 */ /* 0x000fea0003800000 */
.L_x_133:
[----:B------:R-:W-:Y:S05]  /*6280*/  BRA `(.L_x_135) ;  /* 0xffffffe800a07947 */ /* 0x000fea000383ffff */
.L_x_104:
[----:B0-----:R0:W1:Y:S02]  /*6290*/  SYNCS.PHASECHK.TRANS64.TRYWAIT P1, [R10+URZ+0x70], R5 ;  /* 0x000070050a0075a7 */ /* 0x001064000802017f */
[----:B-1----:R-:W-:Y:S05]  /*62a0*/  @!P1 NANOSLEEP.SYNCS 0x989680 ;  /* 0x009896800000995d */ /* 0x002fea0003900000 */
[----:B------:R-:W1:Y:S02]  /*62b0*/  @!P1 SYNCS.PHASECHK.TRANS64 P1, [R10+URZ+0x70], R5 ;  /* 0x000070050a0095a7 */ /* 0x000e64000802007f */
[----:B-1----:R-:W-:Y:S05]  /*62c0*/  @!P1 BRA `(.L_x_104) ;  /* 0xfffffffc00f09947 */ /* 0x002fea000383ffff */
[----:B------:R-:W-:Y:S05]  /*62d0*/  BRA `(.L_x_136) ;  /* 0xffffffe800d47947 */ /* 0x000fea000383ffff */
.L_x_113:
[----:B------:R-:W-:Y:S01]  /*62e0*/  BSSY B0, `(.L_x_137) ;  /* 0x0000006000007945 */ /* 0x000fe20003800000 */
[----:B------:R-:W-:-:S07]  /*62f0*/  IMAD.MOV.U32 R15, RZ, RZ, -0x1 ;  /* 0xffffffffff0f7424 */ /* 0x000fce00078e00ff */
[----:B-----5:R-:W-:Y:S05]  /*6300*/  WARPSYNC.COLLECTIVE R15, `(.L_x_138) ;  /* 0x000000000f0c7348 */ /* 0x020fea0003c00000 */
[----:B------:R-:W-:Y:S02]  /*6310*/  ELECT P6, UR62, PT ;  /* 0x00000000003e782f */ /* 0x000fe400038c0000 */
[----:B------:R-:W-:Y:S01]  /*6320*/  MOV R14, UR62 ;  /* 0x0000003e000e7c02 */ /* 0x000fe20008000f00 */
[----:B-----5:R-:W-:Y:S10]  /*6330*/  ENDCOLLECTIVE ;  /* 0x000000000000791b */ /* 0x020ff40003800000 */
.L_x_138:
[----:B------:R-:W-:Y:S05]  /*6340*/  BSYNC B0 ;  /* 0x0000000000007941 */ /* 0x000fea0003800000 */
.L_x_137:
[----:B------:R-:W-:Y:S05]  /*6350*/  BRA `(.L_x_139) ;  /* 0xfffffff4003c7947 */ /* 0x000fea000383ffff */
.L_x_117:
[----:B0-----:R0:W1:Y:S02]  /*6360*/  SYNCS.PHASECHK.TRANS64.TRYWAIT P0, [R9+URZ], R4 ;  /* 0x00000004090075a7 */ /* 0x001064000800017f */
[----:B-1----:R-:W-:Y:S05]  /*6370*/  @!P0 NANOSLEEP.SYNCS 0x989680 ;  /* 0x009896800000895d */ /* 0x002fea0003900000 */
[----:B------:R-:W1:Y:S02]  /*6380*/  @!P0 SYNCS.PHASECHK.TRANS64 P0, [R9+URZ], R4 ;  /* 0x00000004090085a7 */ /* 0x000e64000800007f */
[----:B-1----:R-:W-:Y:S05]  /*6390*/  @!P0 BRA `(.L_x_117) ;  /* 0xfffffffc00f08947 */ /* 0x002fea000383ffff */
[----:B------:R-:W-:Y:S05]  /*63a0*/  BRA `(.L_x_140) ;  /* 0xfffffff4007c7947 */ /* 0x000fea000383ffff */
.L_x_118:
[----:B0-----:R0:W1:Y:S02]  /*63b0*/  SYNCS.PHASECHK.TRANS64.TRYWAIT P0, [R8+URZ], R5 ;  /* 0x00000005080075a7 */ /* 0x001064000800017f */
[----:B-1----:R-:W-:Y:S05]  /*63c0*/  @!P0 NANOSLEEP.SYNCS 0x989680 ;  /* 0x009896800000895d */ /* 0x002fea0003900000 */
[----:B------:R-:W1:Y:S02]  /*63d0*/  @!P0 SYNCS.PHASECHK.TRANS64 P0, [R8+URZ], R5 ;  /* 0x00000005080085a7 */ /* 0x000e64000800007f */
[----:B-1----:R-:W-:Y:S05]  /*63e0*/  @!P0 BRA `(.L_x_118) ;  /* 0xfffffffc00f08947 */ /* 0x002fea000383ffff */
[----:B------:R-:W-:Y:S05]  /*63f0*/  BRA `(.L_x_141) ;  /* 0xfffffff4008c7947 */ /* 0x000fea000383ffff */
.L_x_119:
[----:B0-----:R0:W1:Y:S02]  /*6400*/  SYNCS.PHASECHK.TRANS64.TRYWAIT P0, [R9+URZ], R4 ;  /* 0x00000004090075a7 */ /* 0x001064000800017f */
[----:B-1----:R-:W-:Y:S05]  /*6410*/  @!P0 NANOSLEEP.SYNCS 0x989680 ;  /* 0x009896800000895d */ /* 0x002fea0003900000 */
[----:B------:R-:W1:Y:S02]  /*6420*/  @!P0 SYNCS.PHASECHK.TRANS64 P0, [R9+URZ], R4 ;  /* 0x00000004090085a7 */ /* 0x000e64000800007f */
[----:B-1----:R-:W-:Y:S05]  /*6430*/  @!P0 BRA `(.L_x_119) ;  /* 0xfffffffc00f08947 */ /* 0x002fea000383ffff */
[----:B------:R-:W-:Y:S05]  /*6440*/  BRA `(.L_x_142) ;  /* 0xfffffff4009c7947 */ /* 0x000fea000383ffff */
.L_x_120:
[----:B0-----:R0:W1:Y:S02]  /*6450*/  SYNCS.PHASECHK.TRANS64.TRYWAIT P0, [R8+URZ], R5 ;  /* 0x00000005080075a7 */ /* 0x001064000800017f */
[----:B-1----:R-:W-:Y:S05]  /*6460*/  @!P0 NANOSLEEP.SYNCS 0x989680 ;  /* 0x009896800000895d */ /* 0x002fea0003900000 */
[----:B------:R-:W1:Y:S02]  /*6470*/  @!P0 SYNCS.PHASECHK.TRANS64 P0, [R8+URZ], R5 ;  /* 0x00000005080085a7 */ /* 0x000e64000800007f */
[----:B-1----:R-:W-:Y:S05]  /*6480*/  @!P0 BRA `(.L_x_120) ;  /* 0xfffffffc00f08947 */ /* 0x002fea000383ffff */
[----:B------:R-:W-:Y:S05]  /*6490*/  BRA `(.L_x_143) ;  /* 0xfffffff400ac7947 */ /* 0x000fea000383ffff */
.L_x_121:
[----:B0-----:R0:W1:Y:S02]  /*64a0*/  SYNCS.PHASECHK.TRANS64.TRYWAIT P0, [R9+URZ], R4 ;  /* 0x00000004090075a7 */ /* 0x001064000800017f */
[----:B-1----:R-:W-:Y:S05]  /*64b0*/  @!P0 NANOSLEEP.SYNCS 0x989680 ;  /* 0x009896800000895d */ /* 0x002fea0003900000 */
[----:B------:R-:W1:Y:S02]  /*64c0*/  @!P0 SYNCS.PHASECHK.TRANS64 P0, [R9+URZ], R4 ;  /* 0x00000004090085a7 */ /* 0x000e64000800007f */
[----:B-1----:R-:W-:Y:S05]  /*64d0*/  @!P0 BRA `(.L_x_121) ;  /* 0xfffffffc00f08947 */ /* 0x002fea000383ffff */
[----:B------:R-:W-:Y:S05]  /*64e0*/  BRA `(.L_x_144) ;  /* 0xfffffff400bc7947 */ /* 0x000fea000383ffff */
.L_x_122:
[----:B0-----:R0:W1:Y:S02]  /*64f0*/  SYNCS.PHASECHK.TRANS64.TRYWAIT P0, [R8+URZ], R5 ;  /* 0x00000005080075a7 */ /* 0x001064000800017f */
[----:B-1----:R-:W-:Y:S05]  /*6500*/  @!P0 NANOSLEEP.SYNCS 0x989680 ;  /* 0x009896800000895d */ /* 0x002fea0003900000 */
[----:B------:R-:W1:Y:S02]  /*6510*/  @!P0 SYNCS.PHASECHK.TRANS64 P0, [R8+URZ], R5 ;  /* 0x00000005080085a7 */ /* 0x000e64000800007f */
[----:B-1----:R-:W-:Y:S05]  /*6520*/  @!P0 BRA `(.L_x_122) ;  /* 0xfffffffc00f08947 */ /* 0x002fea000383ffff */
[----:B------:R-:W-:Y:S05]  /*6530*/  BRA `(.L_x_145) ;  /* 0xfffffff400cc7947 */ /* 0x000fea000383ffff */
.L_x_123:
[----:B0-----:R0:W1:Y:S02]  /*6540*/  SYNCS.PHASECHK.TRANS64.TRYWAIT P0, [R9+URZ], R4 ;  /* 0x00000004090075a7 */ /* 0x001064000800017f */
[----:B-1----:R-:W-:Y:S05]  /*6550*/  @!P0 NANOSLEEP.SYNCS 0x989680 ;  /* 0x009896800000895d */ /* 0x002fea0003900000 */
[----:B------:R-:W1:Y:S02]  /*6560*/  @!P0 SYNCS.PHASECHK.TRANS64 P0, [R9+URZ], R4 ;  /* 0x00000004090085a7 */ /* 0x000e64000800007f */
[----:B-1----:R-:W-:Y:S05]  /*6570*/  @!P0 BRA `(.L_x_123) ;  /* 0xfffffffc00f08947 */ /* 0x002fea000383ffff */
[----:B------:R-:W-:Y:S05]  /*6580*/  BRA `(.L_x_146) ;  /* 0xfffffff400dc7947 */ /* 0x000fea000383ffff */
.L_x_124:
[----:B0-----:R0:W1:Y:S02]  /*6590*/  SYNCS.PHASECHK.TRANS64.TRYWAIT P0, [R8+URZ], R5 ;  /* 0x00000005080075a7 */ /* 0x001064000800017f */
[----:B-1----:R-:W-:Y:S05]  /*65a0*/  @!P0 NANOSLEEP.SYNCS 0x989680 ;  /* 0x009896800000895d */ /* 0x002fea0003900000 */
[----:B------:R-:W1:Y:S02]  /*65b0*/  @!P0 SYNCS.PHASECHK.TRANS64 P0, [R8+URZ], R5 ;  /* 0x00000005080085a7 */ /* 0x000e64000800007f */
[----:B-1----:R-:W-:Y:S05]  /*65c0*/  @!P0 BRA `(.L_x_124) ;  /* 0xfffffffc00f08947 */ /* 0x002fea000383ffff */
[----:B------:R-:W-:Y:S05]  /*65d0*/  BRA `(.L_x_147) ;  /* 0xfffffff400ec7947 */ /* 0x000fea000383ffff */
.L_x_125:
[----:B0-----:R0:W1:Y:S02]  /*65e0*/  SYNCS.PHASECHK.TRANS64.TRYWAIT P0, [R9+URZ], R4 ;  /* 0x00000004090075a7 */ /* 0x001064000800017f */
[----:B-1----:R-:W-:Y:S05]  /*65f0*/  @!P0 NANOSLEEP.SYNCS 0x989680 ;  /* 0x009896800000895d */ /* 0x002fea0003900000 */
[----:B------:R-:W1:Y:S02]  /*6600*/  @!P0 SYNCS.PHASECHK.TRANS64 P0, [R9+URZ], R4 ;  /* 0x00000004090085a7 */ /* 0x000e64000800007f */
[----:B-1----:R-:W-:Y:S05]  /*6610*/  @!P0 BRA `(.L_x_125) ;  /* 0xfffffffc00f08947 */ /* 0x002fea000383ffff */
[----:B------:R-:W-:Y:S05]  /*6620*/  BRA `(.L_x_148) ;  /* 0xfffffff400fc7947 */ /* 0x000fea000383ffff */
.L_x_126:
[----:B0-----:R0:W1:Y:S02]  /*6630*/  SYNCS.PHASECHK.TRANS64.TRYWAIT P0, [R8+URZ], R5 ;  /* 0x00000005080075a7 */ /* 0x001064000800017f */
[----:B-1----:R-:W-:Y:S05]  /*6640*/  @!P0 NANOSLEEP.SYNCS 0x989680 ;  /* 0x009896800000895d */ /* 0x002fea0003900000 */
[----:B------:R-:W1:Y:S02]  /*6650*/  @!P0 SYNCS.PHASECHK.TRANS64 P0, [R8+URZ], R5 ;  /* 0x00000005080085a7 */ /* 0x000e64000800007f */
[----:B-1----:R-:W-:Y:S05]  /*6660*/  @!P0 BRA `(.L_x_126) ;  /* 0xfffffffc00f08947 */ /* 0x002fea000383ffff */
[----:B------:R-:W-:Y:S05]  /*6670*/  BRA `(.L_x_149) ;  /* 0xfffffff8000c7947 */ /* 0x000fea000383ffff */
.L_x_127:
[----:B0-----:R0:W1:Y:S02]  /*6680*/  SYNCS.PHASECHK.TRANS64.TRYWAIT P0, [R9+URZ], R4 ;  /* 0x00000004090075a7 */ /* 0x001064000800017f */
[----:B-1----:R-:W-:Y:S05]  /*6690*/  @!P0 NANOSLEEP.SYNCS 0x989680 ;  /* 0x009896800000895d */ /* 0x002fea0003900000 */
[----:B------:R-:W1:Y:S02]  /*66a0*/  @!P0 SYNCS.PHASECHK.TRANS64 P0, [R9+URZ], R4 ;  /* 0x00000004090085a7 */ /* 0x000e64000800007f */
[----:B-1----:R-:W-:Y:S05]  /*66b0*/  @!P0 BRA `(.L_x_127) ;  /* 0xfffffffc00f08947 */ /* 0x002fea000383ffff */
[----:B------:R-:W-:Y:S05]  /*66c0*/  BRA `(.L_x_150) ;  /* 0xfffffff8001c7947 */ /* 0x000fea000383ffff */
.L_x_128:
[----:B0-----:R0:W1:Y:S02]  /*66d0*/  SYNCS.PHASECHK.TRANS64.TRYWAIT P0, [R8+URZ], R5 ;  /* 0x00000005080075a7 */ /* 0x001064000800017f */
[----:B-1----:R-:W-:Y:S05]  /*66e0*/  @!P0 NANOSLEEP.SYNCS 0x989680 ;  /* 0x009896800000895d */ /* 0x002fea0003900000 */
[----:B------:R-:W1:Y:S02]  /*66f0*/  @!P0 SYNCS.PHASECHK.TRANS64 P0, [R8+URZ], R5 ;  /* 0x00000005080085a7 */ /* 0x000e64000800007f */
[----:B-1----:R-:W-:Y:S05]  /*6700*/  @!P0 BRA `(.L_x_128) ;  /* 0xfffffffc00f08947 */ /* 0x002fea000383ffff */
[----:B------:R-:W-:Y:S05]  /*6710*/  BRA `(.L_x_151) ;  /* 0xfffffff8002c7947 */ /* 0x000fea000383ffff */
.L_x_129:
[----:B-1----:R1:W2:Y:S02]  /*6720*/  SYNCS.PHASECHK.TRANS64.TRYWAIT P0, [R11+URZ], R6 ;  /* 0x000000060b0075a7 */ /* 0x0022a4000800017f */
[----:B--2---:R-:W-:Y:S05]  /*6730*/  @!P0 NANOSLEEP.SYNCS 0x989680 ;  /* 0x009896800000895d */ /* 0x004fea0003900000 */
[----:B------:R-:W2:Y:S02]  /*6740*/  @!P0 SYNCS.PHASECHK.TRANS64 P0, [R11+URZ], R6 ;  /* 0x000000060b0085a7 */ /* 0x000ea4000800007f */
[----:B--2---:R-:W-:Y:S05]  /*6750*/  @!P0 BRA `(.L_x_129) ;  /* 0xfffffffc00f08947 */ /* 0x004fea000383ffff */
[----:B------:R-:W-:Y:S05]  /*6760*/  BRA `(.L_x_152) ;  /* 0xfffffff800347947 */ /* 0x000fea000383ffff */
.L_x_153:
[----:B------:R-:W-:-:S00]  /*6770*/  BRA `(.L_x_153) ;  /* 0xfffffffc00fc7947 */ /* 0x000fc0000383ffff */
[----:B------:R-:W-:-:S00]  /*6780*/  NOP ;  /* 0x0000000000007918 */ /* 0x000fc00000000000 */
[----:B------:R-:W-:-:S00]  /*6790*/  NOP ;  /* 0x0000000000007918 */ /* 0x000fc00000000000 */
[----:B------:R-:W-:-:S00]  /*67a0*/  NOP ;  /* 0x0000000000007918 */ /* 0x000fc00000000000 */
[----:B------:R-:W-:-:S00]  /*67b0*/  NOP ;  /* 0x0000000000007918 */ /* 0x000fc00000000000 */
[----:B------:R-:W-:-:S00]  /*67c0*/  NOP ;  /* 0x0000000000007918 */ /* 0x000fc00000000000 */
[----:B------:R-:W-:-:S00]  /*67d0*/  NOP ;  /* 0x0000000000007918 */ /* 0x000fc00000000000 */
[----:B------:R-:W-:-:S00]  /*67e0*/  NOP ;  /* 0x0000000000007918 */ /* 0x000fc00000000000 */
[----:B------:R-:W-:-:S00]  /*67f0*/  NOP ;  /* 0x0000000000007918 */ /* 0x000fc00000000000 */
.L_x_154:


//--------------------- .nv.global.init           --------------------------
	.section	.nv.global.init,"aw",@progbits
.nv.global.init:
	.type		$str$22,@object
	.size		$str$22,($str$23 - $str$22)
$str$22:
        /*0000*/ 	.byte	0x6b, 0x5f, 0x74, 0x69, 0x6c, 0x65, 0x5f, 0x63, 0x6f, 0x75, 0x6e, 0x74, 0x20, 0x3e, 0x3d, 0x20
        /*0010*/ 	.byte	0x31, 0x00
	.type		$str$23,@object
	.size		$str$23,(__unnamed_1 - $str$23)
$str$23:
        /*0012*/ 	.byte	0x2f, 0x74, 0x6d, 0x70, 0x2f, 0x63, 0x75, 0x74, 0x6c, 0x61, 0x73, 0x73, 0x5f, 0x73, 0x77, 0x65
        /*0022*/ 	.byte	0x65, 0x70, 0x5f, 0x73, 0x72, 0x63, 0x2f, 0x69, 0x6e, 0x63, 0x6c, 0x75, 0x64, 0x65, 0x2f, 0x63
        /*0032*/ 	.byte	0x75, 0x74, 0x6c, 0x61, 0x73, 0x73, 0x2f, 0x67, 0x65, 0x6d, 0x6d, 0x2f, 0x63, 0x6f, 0x6c, 0x6c
        /*0042*/ 	.byte	0x65, 0x63, 0x74, 0x69, 0x76, 0x65, 0x2f, 0x73, 0x6d, 0x39, 0x30, 0x5f, 0x6d, 0x6d, 0x61, 0x5f
        /*0052*/ 	.byte	0x74, 0x6d, 0x61, 0x5f, 0x67, 0x6d, 0x6d, 0x61, 0x5f, 0x73, 0x73, 0x5f, 0x77, 0x61, 0x72, 0x70
        /*0062*/ 	.byte	0x73, 0x70, 0x65, 0x63, 0x69, 0x61, 0x6c, 0x69, 0x7a, 0x65, 0x64, 0x2e, 0x68, 0x70, 0x70, 0x00
	.type		__unnamed_1,@object
	.size		__unnamed_1,(.L_0 - __unnamed_1)
__unnamed_1:
        /*0072*/ 	.byte	0x76, 0x6f, 0x69, 0x64, 0x20, 0x63, 0x75, 0x74, 0x6c, 0x61, 0x73, 0x73, 0x3a, 0x3a, 0x67, 0x65
        /* <DEDUP_REMOVED lines=179> */
        /*0bb2*/ 	.byte	0x75, 0x74, 0x65, 0x3a, 0x3a, 0x69, 0x64, 0x65, 0x6e, 0x74, 0x69, 0x74, 0x79, 0x5d, 0x00
.L_0:


//--------------------- .nv.shared._ZN7cutlass13device_kernelINS_4gemm6kernel13GemmUniversalIN4cute5tupleIJiiiiEEENS1_10collective13CollectiveMmaINS1_34MainloopSm90TmaGmmaWarpSpecializedILi14ENS5_IJNS4_1CILi1EEESB_SB_EEENS1_32KernelTmaWarpSpecializedPingpongEEENS5_IJNSA_ILi64EEESF_SF_EEENS_10bfloat16_tENS5_IJlSB_lEEESH_SI_NS4_8TiledMMAINS4_8MMA_AtomIJNS4_4SM904GMMA27MMA_64x64x16_F32BF16BF16_SSILNSM_5MajorE0ELSO_0ELNSM_7ScaleInE1ELSP_1EEEEEENS4_6LayoutISC_NS5_IJNSA_ILi0EEEST_ST_EEEEENS5_IJNS4_10UnderscoreESW_SW_EEEEENS4_13SM90_TMA_LOADENS4_14ComposedLayoutINS4_7SwizzleILi3ELi4ELi3EEENS4_18smem_ptr_flag_bitsILi16EEENSS_INS5_IJNSA_ILi8EEESF_EEENS5_IJSF_SB_EEEEEEEvNS4_8identityESZ_S19_vS1A_EENS_8epilogue10collective6detail29Sm90TmaWarpSpecializedAdapterINS1D_15DefaultEpilogueISH_SI_SI_NS1C_6thread17LinearCombinationISH_Li1EffLNS1H_9ScaleType4KindE0ELNS_15FloatRoundStyleE2ESH_EENS1_15EpilogueDefaultEEEEEvvEEEEvNT_6ParamsE --------------------------
	.section	.nv.shared._ZN7cutlass13device_kernelINS_4gemm6kernel13GemmUniversalIN4cute5tupleIJiiiiEEENS1_10collective13CollectiveMmaINS1_34MainloopSm90TmaGmmaWarpSpecializedILi14ENS5_IJNS4_1CILi1EEESB_SB_EEENS1_32KernelTmaWarpSpecializedPingpongEEENS5_IJNSA_ILi64EEESF_SF_EEENS_10bfloat16_tENS5_IJlSB_lEEESH_SI_NS4_8TiledMMAINS4_8MMA_AtomIJNS4_4SM904GMMA27MMA_64x64x16_F32BF16BF16_SSILNSM_5MajorE0ELSO_0ELNSM_7ScaleInE1ELSP_1EEEEEENS4_6LayoutISC_NS5_IJNSA_ILi0EEEST_ST_EEEEENS5_IJNS4_10UnderscoreESW_SW_EEEEENS4_13SM90_TMA_LOADENS4_14ComposedLayoutINS4_7SwizzleILi3ELi4ELi3EEENS4_18smem_ptr_flag_bitsILi16EEENSS_INS5_IJNSA_ILi8EEESF_EEENS5_IJSF_SB_EEEEEEEvNS4_8identityESZ_S19_vS1A_EENS_8epilogue10collective6detail29Sm90TmaWarpSpecializedAdapterINS1D_15DefaultEpilogueISH_SI_SI_NS1C_6thread17LinearCombinationISH_Li1EffLNS1H_9ScaleType4KindE0ELNS_15FloatRoundStyleE2ESH_EENS1_15EpilogueDefaultEEEEEvvEEEEvNT_6ParamsE,"aw",@nobits
	.sectionflags	@""
	.align	16
	.zero		1024


//--------------------- .nv.shared.reserved.0     --------------------------
	.section	.nv.shared.reserved.0,"aw",@nobits
	.weak		__nv_reservedSMEM_offset_0_alias
	.size		__nv_reservedSMEM_offset_0_alias, 0, 0
	.other		__nv_reservedSMEM_offset_0_alias,@"STO_CUDA_RESERVED_SHARED STV_DEFAULT"
__nv_reservedSMEM_offset_0_alias:
	.zero		0


//--------------------- .nv.global                --------------------------
	.section	.nv.global,"aw",@nobits
.nv.global:
	.type		_ZN39_INTERNAL_58d69220_4_k_cu_4d93d534_26884cute1_E,@object
	.size		_ZN39_INTERNAL_58d69220_4_k_cu_4d93d534_26884cute1_E,(_ZN39_INTERNAL_58d69220_4_k_cu_4d93d534_26884cuda3std3__45__cpo6cbeginE - _ZN39_INTERNAL_58d69220_4_k_cu_4d93d534_26884cute1_E)
_ZN39_INTERNAL_58d69220_4_k_cu_4d93d534_26884cute1_E:
	.zero		1
	.type		_ZN39_INTERNAL_58d69220_4_k_cu_4d93d534_26884cuda3std3__45__cpo6cbeginE,@object
	.size		_ZN39_INTERNAL_58d69220_4_k_cu_4d93d534_26884cuda3std3__45__cpo6cbeginE,(_ZN39_INTERNAL_58d69220_4_k_cu_4d93d534_26884cuda3std3__48in_placeE - _ZN39_INTERNAL_58d69220_4_k_cu_4d93d534_26884cuda3std3__45__cpo6cbeginE)
_ZN39_INTERNAL_58d69220_4_k_cu_4d93d534_26884cuda3std3__45__cpo6cbeginE:
	.zero		1
	.type		_ZN39_INTERNAL_58d69220_4_k_cu_4d93d534_26884cuda3std3__48in_placeE,@object
	.size		_ZN39_INTERNAL_58d69220_4_k_cu_4d93d534_26884cuda3std3__48in_placeE,(_ZN39_INTERNAL_58d69220_4_k_cu_4d93d534_26884cuda3std6ranges3__45__cpo9iter_moveE - _ZN39_INTERNAL_58d69220_4_k_cu_4d93d534_26884cuda3std3__48in_placeE)
_ZN39_INTERNAL_58d69220_4_k_cu_4d93d534_26884cuda3std3__48in_placeE:
	.zero		1
	.type		_ZN39_INTERNAL_58d69220_4_k_cu_4d93d534_26884cuda3std6ranges3__45__cpo9iter_moveE,@object
	.size		_ZN39_INTERNAL_58d69220_4_k_cu_4d93d534_26884cuda3std6ranges3__45__cpo9iter_moveE,(_ZN39_INTERNAL_58d69220_4_k_cu_4d93d534_26884cuda3std3__45__cpo5beginE - _ZN39_INTERNAL_58d69220_4_k_cu_4d93d534_26884cuda3std6ranges3__45__cpo9iter_moveE)
_ZN39_INTERNAL_58d69220_4_k_cu_4d93d534_26884cuda3std6ranges3__45__cpo9iter_moveE:
	.zero		1
	.type		_ZN39_INTERNAL_58d69220_4_k_cu_4d93d534_26884cuda3std3__45__cpo5beginE,@object
	.size		_ZN39_INTERNAL_58d69220_4_k_cu_4d93d534_26884cuda3std3__45__cpo5beginE,(_ZN39_INTERNAL_58d69220_4_k_cu_4d93d534_26884cuda3std3__441_GLOBAL__N__58d69220_4_k_cu_4d93d534_26886ignoreE - _ZN39_INTERNAL_58d69220_4_k_cu_4d93d534_26884cuda3std3__45__cpo5beginE)
_ZN39_INTERNAL_58d69220_4_k_cu_4d93d534_26884cuda3std3__45__cpo5beginE:
	.zero		1
	.type		_ZN39_INTERNAL_58d69220_4_k_cu_4d93d534_26884cuda3std3__441_GLOBAL__N__58d69220_4_k_cu_4d93d534_26886ignoreE,@object
	.size		_ZN39_INTERNAL_58d69220_4_k_cu_4d93d534_26884cuda3std3__441_GLOBAL__N__58d69220_4_k_cu_4d93d534_26886ignoreE,(_ZN39_INTERNAL_58d69220_4_k_cu_4d93d534_26884cute7productE - _ZN39_INTERNAL_58d69220_4_k_cu_4d93d534_26884cuda3std3__441_GLOBAL__N__58d69220_4_k_cu_4d93d534_26886ignoreE)
_ZN39_INTERNAL_58d69220_4_k_cu_4d93d534_26884cuda3std3__441_GLOBAL__N__58d69220_4_k_cu_4d93d534_26886ignoreE:
	.zero		1
	.type		_ZN39_INTERNAL_58d69220_4_k_cu_4d93d534_26884cute7productE,@object
	.size		_ZN39_INTERNAL_58d69220_4_k_cu_4d93d534_26884cute7productE,(_ZN39_INTERNAL_58d69220_4_k_cu_4d93d534_26884cuda3std3__45__cpo3endE - _ZN39_INTERNAL_58d69220_4_k_cu_4d93d534_26884cute7productE)
_ZN39_INTERNAL_58d69220_4_k_cu_4d93d534_26884cute7productE:
	.zero		1
	.type		_ZN39_INTERNAL_58d69220_4_k_cu_4d93d534_26884cuda3std3__45__cpo3endE,@object
	.size		_ZN39_INTERNAL_58d69220_4_k_cu_4d93d534_26884cuda3std3__45__cpo3endE,(_ZN39_INTERNAL_58d69220_4_k_cu_4d93d534_26884cuda3std3__419piecewise_constructE - _ZN39_INTERNAL_58d69220_4_k_cu_4d93d534_26884cuda3std3__45__cpo3endE)
_ZN39_INTERNAL_58d69220_4_k_cu_4d93d534_26884cuda3std3__45__cpo3endE:
	.zero		1
	.type		_ZN39_INTERNAL_58d69220_4_k_cu_4d93d534_26884cuda3std3__419piecewise_constructE,@object
	.size		_ZN39_INTERNAL_58d69220_4_k_cu_4d93d534_26884cuda3std3__419piecewise_constructE,(_ZN39_INTERNAL_58d69220_4_k_cu_4d93d534_26884cuda3std3__45__cpo4cendE - _ZN39_INTERNAL_58d69220_4_k_cu_4d93d534_26884cuda3std3__419piecewise_constructE)
_ZN39_INTERNAL_58d69220_4_k_cu_4d93d534_26884cuda3std3__419piecewise_constructE:
	.zero		1
	.type		_ZN39_INTERNAL_58d69220_4_k_cu_4d93d534_26884cuda3std3__45__cpo4cendE,@object
	.size		_ZN39_INTERNAL_58d69220_4_k_cu_4d93d534_26884cuda3std3__45__cpo4cendE,(_ZN39_INTERNAL_58d69220_4_k_cu_4d93d534_26884cuda3std6ranges3__45__cpo4swapE - _ZN39_INTERNAL_58d69220_4_k_cu_4d93d534_26884cuda3std3__45__cpo4cendE)
_ZN39_INTERNAL_58d69220_4_k_cu_4d93d534_26884cuda3std3__45__cpo4cendE:
	.zero		1
	.type		_ZN39_INTERNAL_58d69220_4_k_cu_4d93d534_26884cuda3std6ranges3__45__cpo4swapE,@object
	.size		_ZN39_INTERNAL_58d69220_4_k_cu_4d93d534_26884cuda3std6ranges3__45__cpo4swapE,(.L_8 - _ZN39_INTERNAL_58d69220_4_k_cu_4d93d534_26884cuda3std6ranges3__45__cpo4swapE)
_ZN39_INTERNAL_58d69220_4_k_cu_4d93d534_26884cuda3std6ranges3__45__cpo4swapE:
	.zero		1
.L_8:


//--------------------- .nv.constant0._ZN7cutlass13device_kernelINS_4gemm6kernel13GemmUniversalIN4cute5tupleIJiiiiEEENS1_10collective13CollectiveMmaINS1_34MainloopSm90TmaGmmaWarpSpecializedILi14ENS5_IJNS4_1CILi1EEESB_SB_EEENS1_32KernelTmaWarpSpecializedPingpongEEENS5_IJNSA_ILi64EEESF_SF_EEENS_10bfloat16_tENS5_IJlSB_lEEESH_SI_NS4_8TiledMMAINS4_8MMA_AtomIJNS4_4SM904GMMA27MMA_64x64x16_F32BF16BF16_SSILNSM_5MajorE0ELSO_0ELNSM_7ScaleInE1ELSP_1EEEEEENS4_6LayoutISC_NS5_IJNSA_ILi0EEEST_ST_EEEEENS5_IJNS4_10UnderscoreESW_SW_EEEEENS4_13SM90_TMA_LOADENS4_14ComposedLayoutINS4_7SwizzleILi3ELi4ELi3EEENS4_18smem_ptr_flag_bitsILi16EEENSS_INS5_IJNSA_ILi8EEESF_EEENS5_IJSF_SB_EEEEEEEvNS4_8identityESZ_S19_vS1A_EENS_8epilogue10collective6detail29Sm90TmaWarpSpecializedAdapterINS1D_15DefaultEpilogueISH_SI_SI_NS1C_6thread17LinearCombinationISH_Li1EffLNS1H_9ScaleType4KindE0ELNS_15FloatRoundStyleE2ESH_EENS1_15EpilogueDefaultEEEEEvvEEEEvNT_6ParamsE --------------------------
	.section	.nv.constant0._ZN7cutlass13device_kernelINS_4gemm6kernel13GemmUniversalIN4cute5tupleIJiiiiEEENS1_10collective13CollectiveMmaINS1_34MainloopSm90TmaGmmaWarpSpecializedILi14ENS5_IJNS4_1CILi1EEESB_SB_EEENS1_32KernelTmaWarpSpecializedPingpongEEENS5_IJNSA_ILi64EEESF_SF_EEENS_10bfloat16_tENS5_IJlSB_lEEESH_SI_NS4_8TiledMMAINS4_8MMA_AtomIJNS4_4SM904GMMA27MMA_64x64x16_F32BF16BF16_SSILNSM_5MajorE0ELSO_0ELNSM_7ScaleInE1ELSP_1EEEEEENS4_6LayoutISC_NS5_IJNSA_ILi0EEEST_ST_EEEEENS5_IJNS4_10UnderscoreESW_SW_EEEEENS4_13SM90_TMA_LOADENS4_14ComposedLayoutINS4_7SwizzleILi3ELi4ELi3EEENS4_18smem_ptr_flag_bitsILi16EEENSS_INS5_IJNSA_ILi8EEESF_EEENS5_IJSF_SB_EEEEEEEvNS4_8identityESZ_S19_vS1A_EENS_8epilogue10collective6detail29Sm90TmaWarpSpecializedAdapterINS1D_15DefaultEpilogueISH_SI_SI_NS1C_6thread17LinearCombinationISH_Li1EffLNS1H_9ScaleType4KindE0ELNS_15FloatRoundStyleE2ESH_EENS1_15EpilogueDefaultEEEEEvvEEEEvNT_6ParamsE,"a",@progbits
	.sectionflags	@""
	.align	4
.nv.constant0._ZN7cutlass13device_kernelINS_4gemm6kernel13GemmUniversalIN4cute5tupleIJiiiiEEENS1_10collective13CollectiveMmaINS1_34MainloopSm90TmaGmmaWarpSpecializedILi14ENS5_IJNS4_1CILi1EEESB_SB_EEENS1_32KernelTmaWarpSpecializedPingpongEEENS5_IJNSA_ILi64EEESF_SF_EEENS_10bfloat16_tENS5_IJlSB_lEEESH_SI_NS4_8TiledMMAINS4_8MMA_AtomIJNS4_4SM904GMMA27MMA_64x64x16_F32BF16BF16_SSILNSM_5MajorE0ELSO_0ELNSM_7ScaleInE1ELSP_1EEEEEENS4_6LayoutISC_NS5_IJNSA_ILi0EEEST_ST_EEEEENS5_IJNS4_10UnderscoreESW_SW_EEEEENS4_13SM90_TMA_LOADENS4_14ComposedLayoutINS4_7SwizzleILi3ELi4ELi3EEENS4_18smem_ptr_flag_bitsILi16EEENSS_INS5_IJNSA_ILi8EEESF_EEENS5_IJSF_SB_EEEEEEEvNS4_8identityESZ_S19_vS1A_EENS_8epilogue10collective6detail29Sm90TmaWarpSpecializedAdapterINS1D_15DefaultEpilogueISH_SI_SI_NS1C_6thread17LinearCombinationISH_Li1EffLNS1H_9ScaleType4KindE0ELNS_15FloatRoundStyleE2ESH_EENS1_15EpilogueDefaultEEEEEvvEEEEvNT_6ParamsE:
	.zero		1664


//--------------------- SYMBOLS --------------------------

	.type		.nv.reservedSmem.offset0,@object
	.size		.nv.reservedSmem.offset0,0x4
	.type		__assertfail,@function
